	.headerflags	@"EF_CUDA_TEXMODE_UNIFIED EF_CUDA_64BIT_ADDRESS EF_CUDA_SM86 EF_CUDA_VIRTUAL_SM(EF_CUDA_SM86)"
	.elftype	@"ET_EXEC"


//--------------------- .nv.info                  --------------------------
	.section	.nv.info,"",@"SHT_CUDA_INFO"
	.align	4


	//----- nvinfo : EIATTR_REGCOUNT
	.align		4
        /*0000*/ 	.byte	0x04, 0x2f
        /*0002*/ 	.short	(.L_1 - .L_0)
	.align		4
.L_0:
        /*0004*/ 	.word	index@(triton_bmm)
        /*0008*/ 	.word	0x00000080


	//----- nvinfo : EIATTR_MIN_STACK_SIZE
	.align		4
.L_1:
        /*000c*/ 	.byte	0x04, 0x12
        /*000e*/ 	.short	(.L_3 - .L_2)
	.align		4
.L_2:
        /*0010*/ 	.word	index@(triton_bmm)
        /*0014*/ 	.word	0x00000000


	//----- nvinfo : EIATTR_FRAME_SIZE
	.align		4
.L_3:
        /*0018*/ 	.byte	0x04, 0x11
        /*001a*/ 	.short	(.L_5 - .L_4)
	.align		4
.L_4:
        /*001c*/ 	.word	index@(triton_bmm)
        /*0020*/ 	.word	0x00000000


	//----- nvinfo : EIATTR_MIN_STACK_SIZE
	.align		4
.L_5:
        /*0024*/ 	.byte	0x04, 0x12
        /*0026*/ 	.short	(.L_7 - .L_6)
	.align		4
.L_6:
        /*0028*/ 	.word	index@(triton_bmm)
        /*002c*/ 	.word	0x00000000
.L_7:


//--------------------- .nv.info.triton_bmm       --------------------------
	.section	.nv.info.triton_bmm,"",@"SHT_CUDA_INFO"
	.sectionflags	@""
	.align	4


	//----- nvinfo : EIATTR_CUDA_API_VERSION
	.align		4
        /*0000*/ 	.byte	0x04, 0x37
        /*0002*/ 	.short	(.L_9 - .L_8)
.L_8:
        /*0004*/ 	.word	0x0000007c


	//----- nvinfo : EIATTR_SW2861232_WAR
	.align		4
.L_9:
        /*0008*/ 	.byte	0x01, 0x35
	.zero		2


	//----- nvinfo : EIATTR_PARAM_CBANK
	.align		4
        /*000c*/ 	.byte	0x04, 0x0a
        /*000e*/ 	.short	(.L_11 - .L_10)
	.align		4
.L_10:
        /*0010*/ 	.word	index@(.nv.constant0.triton_bmm)
        /*0014*/ 	.short	0x0160
        /*0016*/ 	.short	0x0020


	//----- nvinfo : EIATTR_CBANK_PARAM_SIZE
	.align		4
.L_11:
        /*0018*/ 	.byte	0x03, 0x19
        /*001a*/ 	.short	0x0020


	//----- nvinfo : EIATTR_KPARAM_INFO
	.align		4
        /*001c*/ 	.byte	0x04, 0x17
        /*001e*/ 	.short	(.L_13 - .L_12)
.L_12:
        /*0020*/ 	.word	0x00000000
        /*0024*/ 	.short	0x0003
        /*0026*/ 	.short	0x0018
        /*0028*/ 	.byte	0x00, 0xf4, 0x21, 0x00


	//----- nvinfo : EIATTR_KPARAM_INFO
	.align		4
.L_13:
        /*002c*/ 	.byte	0x04, 0x17
        /*002e*/ 	.short	(.L_15 - .L_14)
.L_14:
        /*0030*/ 	.word	0x00000000
        /*0034*/ 	.short	0x0002
        /*0036*/ 	.short	0x0010
        /*0038*/ 	.byte	0x00, 0xf4, 0x21, 0x00


	//----- nvinfo : EIATTR_KPARAM_INFO
	.align		4
.L_15:
        /*003c*/ 	.byte	0x04, 0x17
        /*003e*/ 	.short	(.L_17 - .L_16)
.L_16:
        /*0040*/ 	.word	0x00000000
        /*0044*/ 	.short	0x0001
        /*0046*/ 	.short	0x0008
        /*0048*/ 	.byte	0x00, 0xf4, 0x21, 0x00


	//----- nvinfo : EIATTR_KPARAM_INFO
	.align		4
.L_17:
        /*004c*/ 	.byte	0x04, 0x17
        /*004e*/ 	.short	(.L_19 - .L_18)
.L_18:
        /*0050*/ 	.word	0x00000000
        /*0054*/ 	.short	0x0000
        /*0056*/ 	.short	0x0000
        /*0058*/ 	.byte	0x00, 0xf4, 0x21, 0x00


	//----- nvinfo : EIATTR_MAXREG_COUNT
	.align		4
.L_19:
        /*005c*/ 	.byte	0x03, 0x1b
        /*005e*/ 	.short	0x00ff


	//----- nvinfo : EIATTR_EXIT_INSTR_OFFSETS
	.align		4
        /*0060*/ 	.byte	0x04, 0x1c
        /*0062*/ 	.short	(.L_21 - .L_20)


	//   ....[0]....
.L_20:
        /*0064*/ 	.word	0x000031d0


	//   ....[1]....
        /*0068*/ 	.word	0x00003220


	//----- nvinfo : EIATTR_REQNTID
	.align		4
.L_21:
        /*006c*/ 	.byte	0x04, 0x10
        /*006e*/ 	.short	(.L_23 - .L_22)
.L_22:
        /*0070*/ 	.word	0x00000080
        /*0074*/ 	.word	0x00000001
        /*0078*/ 	.word	0x00000001
.L_23:


//--------------------- .nv.callgraph             --------------------------
	.section	.nv.callgraph,"",@"SHT_CUDA_CALLGRAPH"
	.align	4
	.sectionentsize	8
	.align		4
        /*0000*/ 	.word	0x00000000
	.align		4
        /*0004*/ 	.word	0xffffffff
	.align		4
        /*0008*/ 	.word	0x00000000
	.align		4
        /*000c*/ 	.word	0xfffffffe
	.align		4
        /*0010*/ 	.word	0x00000000
	.align		4
        /*0014*/ 	.word	0xfffffffd
	.align		4
        /*0018*/ 	.word	0x00000000
	.align		4
        /*001c*/ 	.word	0xfffffffc


//--------------------- .nv.rel.action            --------------------------
	.section	.nv.rel.action,"",@"SHT_CUDA_RELOCINFO"
	.align	8
	.sectionentsize	8
        /*0000*/ 	.byte	0x73, 0x00, 0x00, 0x00, 0x00, 0x00, 0x00, 0x00, 0x00, 0x00, 0x00, 0x11, 0x25, 0x00, 0x05, 0x36


//--------------------- .nv.constant2.triton_bmm  --------------------------
	.section	.nv.constant2.triton_bmm,"a",@progbits
	.sectionflags	@""
	.align	4
.nv.constant2.triton_bmm:
        /*0000*/ 	.byte	0x00, 0x04, 0x00, 0x00, 0x00, 0x00, 0x00, 0x00


//--------------------- .nv.constant0.triton_bmm  --------------------------
	.section	.nv.constant0.triton_bmm,"a",@progbits
	.sectionflags	@""
	.align	4
.nv.constant0.triton_bmm:
	.zero		384


//--------------------- .text.triton_bmm          --------------------------
	.section	.text.triton_bmm,"ax",@progbits
	.sectionflags	@"SHF_BARRIERS=1"
	.sectioninfo	@"SHI_REGISTERS=128"
	.align	128
        .global         triton_bmm
        .type           triton_bmm,@function
        .size           triton_bmm,(.L_x_1 - triton_bmm)
        .other          triton_bmm,@"STO_CUDA_ENTRY STV_DEFAULT"
triton_bmm:
.text.triton_bmm:
[----:B------:R-:W-:Y:S02]  /*0000*/  IMAD.MOV.U32 R1, RZ, RZ, c[0x0][0x28] ;  /* 0x00000a00ff017624 */ /* 0x000fe400078e00ff */
[----:B------:R-:W1:Y:S01]  /*0010*/  S2R R7, SR_CTAID.X ;  /* 0x0000000000077919 */ /* 0x000e620000002500 */
[----:B------:R-:W-:Y:S01]  /*0020*/  IMAD.MOV.U32 R3, RZ, RZ, 0x8 ;  /* 0x00000008ff037424 */ /* 0x000fe200078e00ff */
[----:B------:R-:W-:Y:S02]  /*0030*/  ULDC.64 UR6, c[0x0][0x118] ;  /* 0x0000460000067ab9 */ /* 0x000fe40000000a00 */
[----:B------:R-:W-:Y:S02]  /*0040*/  ULDC.64 UR4, c[0x0][0x160] ;  /* 0x0000580000047ab9 */ /* 0x000fe40000000a00 */
[----:B------:R-:W-:-:S04]  /*0050*/  UIADD3 UR4, UP0, UR4, 0x100, URZ ;  /* 0x0000010004047890 */ /* 0x000fc8000ff1e03f */
[----:B------:R-:W-:Y:S01]  /*0060*/  UIADD3.X UR5, URZ, UR5, URZ, UP0, !UPT ;  /* 0x000000053f057290 */ /* 0x000fe200087fe43f */
[----:B-1----:R-:W-:Y:S02]  /*0070*/  SHF.R.S32.HI R0, RZ, 0x1f, R7 ;  /* 0x0000001fff007819 */ /* 0x002fe40000011407 */
[-C--:B------:R-:W-:Y:S02]  /*0080*/  IABS R10, R7.reuse ;  /* 0x00000007000a7213 */ /* 0x080fe40000000000 */
[----:B------:R-:W-:Y:S02]  /*0090*/  LEA.HI R0, R0, R7, RZ, 0x4 ;  /* 0x0000000700007211 */ /* 0x000fe400078f20ff */
[----:B------:R-:W-:Y:S02]  /*00a0*/  ISETP.GE.AND P2, PT, R7, RZ, PT ;  /* 0x000000ff0700720c */ /* 0x000fe40003f46270 */
[----:B------:R-:W-:-:S05]  /*00b0*/  SHF.R.S32.HI R4, RZ, 0x4, R0 ;  /* 0x00000004ff047819 */ /* 0x000fca0000011400 */
[----:B------:R-:W-:-:S05]  /*00c0*/  IMAD R2, R4, -0x8, R3 ;  /* 0xfffffff804027824 */ /* 0x000fca00078e0203 */
[----:B------:R-:W-:-:S04]  /*00d0*/  IMNMX R5, R2, 0x8, PT ;  /* 0x0000000802057817 */ /* 0x000fc80003800200 */
[-C--:B------:R-:W-:Y:S02]  /*00e0*/  IABS R11, R5.reuse ;  /* 0x00000005000b7213 */ /* 0x080fe40000000000 */
[----:B------:R-:W-:Y:S02]  /*00f0*/  IABS R12, R5 ;  /* 0x00000005000c7213 */ /* 0x000fe40000000000 */
[----:B------:R-:W1:Y:S08]  /*0100*/  I2F.RP R6, R11 ;  /* 0x0000000b00067306 */ /* 0x000e700000209400 */
[----:B-1----:R-:W1:Y:S02]  /*0110*/  MUFU.RCP R6, R6 ;  /* 0x0000000600067308 */ /* 0x002e640000001000 */
[----:B-1----:R-:W-:-:S02]  /*0120*/  IADD3 R2, R6, 0xffffffe, RZ ;  /* 0x0ffffffe06027810 */ /* 0x002fc40007ffe0ff */
[----:B------:R-:W-:-:S04]  /*0130*/  LOP3.LUT R6, R0, 0xfffffff0, RZ, 0xc0, !PT ;  /* 0xfffffff000067812 */ /* 0x000fc800078ec0ff */
[----:B------:R1:W2:Y:S01]  /*0140*/  F2I.FTZ.U32.TRUNC.NTZ R3, R2 ;  /* 0x0000000200037305 */ /* 0x0002a2000021f000 */
[----:B------:R-:W-:Y:S02]  /*0150*/  IMAD.IADD R6, R7, 0x1, -R6 ;  /* 0x0000000107067824 */ /* 0x000fe400078e0a06 */
[----:B-1----:R-:W-:Y:S02]  /*0160*/  IMAD.MOV.U32 R2, RZ, RZ, RZ ;  /* 0x000000ffff027224 */ /* 0x002fe400078e00ff */
[----:B--2---:R-:W-:-:S04]  /*0170*/  IMAD.MOV R8, RZ, RZ, -R3 ;  /* 0x000000ffff087224 */ /* 0x004fc800078e0a03 */
[----:B------:R-:W-:Y:S02]  /*0180*/  IMAD R9, R8, R11, RZ ;  /* 0x0000000b08097224 */ /* 0x000fe400078e02ff */
[----:B------:R-:W-:Y:S02]  /*0190*/  IMAD.MOV.U32 R8, RZ, RZ, R10 ;  /* 0x000000ffff087224 */ /* 0x000fe400078e000a */
[----:B------:R-:W-:-:S04]  /*01a0*/  IMAD.HI.U32 R3, R3, R9, R2 ;  /* 0x0000000903037227 */ /* 0x000fc800078e0002 */
[----:B------:R-:W-:Y:S02]  /*01b0*/  IMAD.MOV R9, RZ, RZ, -R12 ;  /* 0x000000ffff097224 */ /* 0x000fe400078e0a0c */
[----:B------:R-:W-:-:S04]  /*01c0*/  IMAD.HI.U32 R0, R3, R8, RZ ;  /* 0x0000000803007227 */ /* 0x000fc800078e00ff */
[----:B------:R-:W-:Y:S01]  /*01d0*/  IMAD R0, R0, R9, R8 ;  /* 0x0000000900007224 */ /* 0x000fe200078e0208 */
[----:B------:R-:W-:Y:S02]  /*01e0*/  IABS R8, R6 ;  /* 0x0000000600087213 */ /* 0x000fe40000000000 */
[----:B------:R-:W-:Y:S02]  /*01f0*/  LOP3.LUT R6, R6, R5, RZ, 0x3c, !PT ;  /* 0x0000000506067212 */ /* 0x000fe400078e3cff */
[----:B------:R-:W-:Y:S01]  /*0200*/  ISETP.GT.U32.AND P0, PT, R11, R0, PT ;  /* 0x000000000b00720c */ /* 0x000fe20003f04070 */
[----:B------:R-:W-:-:S04]  /*0210*/  IMAD.HI.U32 R2, R3, R8, RZ ;  /* 0x0000000803027227 */ /* 0x000fc800078e00ff */
[----:B------:R-:W-:Y:S02]  /*0220*/  IMAD R3, R2, R9, R8 ;  /* 0x0000000902037224 */ /* 0x000fe400078e0208 */
[----:B------:R-:W1:Y:S03]  /*0230*/  S2R R9, SR_TID.X ;  /* 0x0000000000097919 */ /* 0x000e660000002100 */
[----:B------:R-:W-:-:S03]  /*0240*/  ISETP.GT.U32.AND P3, PT, R11, R3, PT ;  /* 0x000000030b00720c */ /* 0x000fc60003f64070 */
[----:B------:R-:W-:-:S05]  /*0250*/  @!P0 IMAD.IADD R0, R0, 0x1, -R11 ;  /* 0x0000000100008824 */ /* 0x000fca00078e0a0b */
[----:B------:R-:W-:-:S05]  /*0260*/  ISETP.GT.U32.AND P0, PT, R11, R0, PT ;  /* 0x000000000b00720c */ /* 0x000fca0003f04070 */
[----:B------:R-:W-:Y:S01]  /*0270*/  @!P3 IMAD.IADD R3, R3, 0x1, -R11 ;  /* 0x000000010303b824 */ /* 0x000fe200078e0a0b */
[----:B------:R-:W-:-:S04]  /*0280*/  @!P3 IADD3 R2, R2, 0x1, RZ ;  /* 0x000000010202b810 */ /* 0x000fc80007ffe0ff */
[----:B------:R-:W-:-:S03]  /*0290*/  ISETP.GE.U32.AND P1, PT, R3, R11, PT ;  /* 0x0000000b0300720c */ /* 0x000fc60003f26070 */
[----:B------:R-:W-:Y:S01]  /*02a0*/  @!P0 IMAD.IADD R0, R0, 0x1, -R11 ;  /* 0x0000000100008824 */ /* 0x000fe200078e0a0b */
[----:B------:R-:W-:Y:S01]  /*02b0*/  ISETP.NE.AND P0, PT, R5, RZ, PT ;  /* 0x000000ff0500720c */ /* 0x000fe20003f05270 */
[C---:B-1----:R-:W-:Y:S01]  /*02c0*/  IMAD.SHL.U32 R12, R9.reuse, 0x8, RZ ;  /* 0x00000008090c7824 */ /* 0x042fe200078e00ff */
[----:B------:R-:W-:Y:S01]  /*02d0*/  LOP3.LUT R5, RZ, R5, RZ, 0x33, !PT ;  /* 0x00000005ff057212 */ /* 0x000fe200078e33ff */
[----:B------:R-:W-:Y:S01]  /*02e0*/  @!P2 IMAD.MOV R0, RZ, RZ, -R0 ;  /* 0x000000ffff00a224 */ /* 0x000fe200078e0a00 */
[----:B------:R-:W-:Y:S02]  /*02f0*/  ISETP.GE.AND P2, PT, R6, RZ, PT ;  /* 0x000000ff0600720c */ /* 0x000fe40003f46270 */
[----:B------:R-:W-:Y:S02]  /*0300*/  LOP3.LUT R34, R9, 0x2, RZ, 0xc0, !PT ;  /* 0x0000000209227812 */ /* 0x000fe400078ec0ff */
[----:B------:R-:W-:Y:S02]  /*0310*/  SEL R3, R5, R0, !P0 ;  /* 0x0000000005037207 */ /* 0x000fe40004000000 */
[----:B------:R-:W-:Y:S01]  /*0320*/  SHF.R.U32.HI R0, RZ, 0x4, R9 ;  /* 0x00000004ff007819 */ /* 0x000fe20000011609 */
[----:B------:R-:W-:Y:S01]  /*0330*/  IMAD.SHL.U32 R61, R34, 0x8, RZ ;  /* 0x00000008223d7824 */ /* 0x000fe200078e00ff */
[----:B------:R-:W-:Y:S01]  /*0340*/  @P1 IADD3 R2, R2, 0x1, RZ ;  /* 0x0000000102021810 */ /* 0x000fe20007ffe0ff */
[----:B------:R-:W-:Y:S01]  /*0350*/  IMAD R3, R4, 0x8, R3 ;  /* 0x0000000804037824 */ /* 0x000fe200078e0203 */
[----:B------:R-:W-:-:S02]  /*0360*/  SGXT.U32 R0, R0, 0x3 ;  /* 0x000000030000781a */ /* 0x000fc40000000000 */
[----:B------:R-:W-:Y:S01]  /*0370*/  LOP3.LUT R18, R9, 0x4, RZ, 0xc0, !PT ;  /* 0x0000000409127812 */ /* 0x000fe200078ec0ff */
[----:B------:R-:W-:Y:S01]  /*0380*/  IMAD.SHL.U32 R77, R3, 0x40, RZ ;  /* 0x00000040034d7824 */ /* 0x000fe200078e00ff */
[----:B------:R-:W-:Y:S01]  /*0390*/  SHF.R.S32.HI R4, RZ, 0x19, R3 ;  /* 0x00000019ff047819 */ /* 0x000fe20000011403 */
[----:B------:R-:W-:Y:S01]  /*03a0*/  @!P2 IMAD.MOV R2, RZ, RZ, -R2 ;  /* 0x000000ffff02a224 */ /* 0x000fe200078e0a02 */
[----:B------:R-:W-:Y:S01]  /*03b0*/  LOP3.LUT R101, R61, 0x8, R12, 0xf8, !PT ;  /* 0x000000083d657812 */ /* 0x000fe200078ef80c */
[----:B------:R-:W-:Y:S01]  /*03c0*/  IMAD.SHL.U32 R14, R18, 0x8, RZ ;  /* 0x00000008120e7824 */ /* 0x000fe200078e00ff */
[----:B------:R-:W-:Y:S02]  /*03d0*/  SGXT R3, R4, 0x1 ;  /* 0x000000010403781a */ /* 0x000fe40000000200 */
[C---:B------:R-:W-:Y:S02]  /*03e0*/  LOP3.LUT R100, R77.reuse, R0, RZ, 0xfc, !PT ;  /* 0x000000004d647212 */ /* 0x040fe400078efcff */
[----:B------:R-:W-:-:S02]  /*03f0*/  LOP3.LUT R102, R77, 0x8, R0, 0xfe, !PT ;  /* 0x000000084d667812 */ /* 0x000fc400078efe00 */
[----:B------:R-:W-:Y:S02]  /*0400*/  LEA.HI R4, R3, R100, RZ, 0x9 ;  /* 0x0000006403047211 */ /* 0x000fe400078f48ff */
[--C-:B------:R-:W-:Y:S02]  /*0410*/  LOP3.LUT R92, R77, 0x10, R0.reuse, 0xfe, !PT ;  /* 0x000000104d5c7812 */ /* 0x100fe400078efe00 */
[----:B------:R-:W-:Y:S02]  /*0420*/  SEL R2, R5, R2, !P0 ;  /* 0x0000000205027207 */ /* 0x000fe40004000000 */
[----:B------:R-:W-:Y:S02]  /*0430*/  LOP3.LUT R5, R4, 0x7ffe00, RZ, 0xc0, !PT ;  /* 0x007ffe0004057812 */ /* 0x000fe400078ec0ff */
[C---:B------:R-:W-:Y:S02]  /*0440*/  LEA.HI R6, R3.reuse, R102, RZ, 0x9 ;  /* 0x0000006603067211 */ /* 0x040fe400078f48ff */
[----:B------:R-:W-:Y:S01]  /*0450*/  LEA.HI R4, R3, R92, RZ, 0x9 ;  /* 0x0000005c03047211 */ /* 0x000fe200078f48ff */
[----:B------:R-:W-:Y:S01]  /*0460*/  IMAD.IADD R100, R100, 0x1, -R5 ;  /* 0x0000000164647824 */ /* 0x000fe200078e0a05 */
[----:B------:R-:W-:-:S02]  /*0470*/  LOP3.LUT R66, R77, 0x28, R0, 0xfe, !PT ;  /* 0x000000284d427812 */ /* 0x000fc400078efe00 */
[--C-:B------:R-:W-:Y:S02]  /*0480*/  LOP3.LUT R80, R77, 0x20, R0.reuse, 0xfe, !PT ;  /* 0x000000204d507812 */ /* 0x100fe400078efe00 */
[----:B------:R-:W-:Y:S02]  /*0490*/  LOP3.LUT R7, R6, 0x7ffe00, RZ, 0xc0, !PT ;  /* 0x007ffe0006077812 */ /* 0x000fe400078ec0ff */
[----:B------:R-:W-:Y:S02]  /*04a0*/  LOP3.LUT R5, R4, 0x7ffe00, RZ, 0xc0, !PT ;  /* 0x007ffe0004057812 */ /* 0x000fe400078ec0ff */
[C---:B------:R-:W-:Y:S01]  /*04b0*/  LEA.HI R6, R3.reuse, R66, RZ, 0x9 ;  /* 0x0000004203067211 */ /* 0x040fe200078f48ff */
[----:B------:R-:W-:Y:S01]  /*04c0*/  IMAD.IADD R102, R102, 0x1, -R7 ;  /* 0x0000000166667824 */ /* 0x000fe200078e0a07 */
[----:B------:R-:W-:Y:S01]  /*04d0*/  LEA.HI R4, R3, R80, RZ, 0x9 ;  /* 0x0000005003047211 */ /* 0x000fe200078f48ff */
[----:B------:R-:W-:Y:S01]  /*04e0*/  IMAD.IADD R92, R92, 0x1, -R5 ;  /* 0x000000015c5c7824 */ /* 0x000fe200078e0a05 */
[----:B------:R-:W-:-:S02]  /*04f0*/  LOP3.LUT R82, R77, 0x18, R0, 0xfe, !PT ;  /* 0x000000184d527812 */ /* 0x000fc400078efe00 */
[----:B------:R-:W-:Y:S02]  /*0500*/  LOP3.LUT R7, R6, 0x7ffe00, RZ, 0xc0, !PT ;  /* 0x007ffe0006077812 */ /* 0x000fe400078ec0ff */
[----:B------:R-:W-:Y:S01]  /*0510*/  LOP3.LUT R5, R4, 0x7ffe00, RZ, 0xc0, !PT ;  /* 0x007ffe0004057812 */ /* 0x000fe200078ec0ff */
[----:B------:R-:W1:Y:S01]  /*0520*/  S2R R6, SR_CTAID.Y ;  /* 0x0000000000067919 */ /* 0x000e620000002600 */
[----:B------:R-:W-:Y:S01]  /*0530*/  LEA.HI R8, R3, R82, RZ, 0x9 ;  /* 0x0000005203087211 */ /* 0x000fe200078f48ff */
[----:B------:R-:W-:Y:S01]  /*0540*/  IMAD.IADD R66, R66, 0x1, -R7 ;  /* 0x0000000142427824 */ /* 0x000fe200078e0a07 */
[----:B------:R-:W-:Y:S01]  /*0550*/  SHF.R.U32.HI R7, RZ, 0x1, R9 ;  /* 0x00000001ff077819 */ /* 0x000fe20000011609 */
[----:B------:R-:W-:Y:S01]  /*0560*/  IMAD.IADD R80, R80, 0x1, -R5 ;  /* 0x0000000150507824 */ /* 0x000fe200078e0a05 */
[----:B------:R-:W-:Y:S02]  /*0570*/  LOP3.LUT R5, R101, R14, RZ, 0xfc, !PT ;  /* 0x0000000e65057212 */ /* 0x000fe400078efcff */
[----:B------:R-:W-:-:S02]  /*0580*/  LOP3.LUT R11, R8, 0x7ffe00, RZ, 0xc0, !PT ;  /* 0x007ffe00080b7812 */ /* 0x000fc400078ec0ff */
[----:B------:R-:W-:Y:S02]  /*0590*/  SHF.R.S32.HI R8, RZ, 0x1a, R2 ;  /* 0x0000001aff087819 */ /* 0x000fe40000011402 */
[----:B------:R-:W-:Y:S01]  /*05a0*/  LOP3.LUT R4, R5, 0x40, R12, 0xf8, !PT ;  /* 0x0000004005047812 */ /* 0x000fe200078ef80c */
[----:B------:R-:W-:Y:S01]  /*05b0*/  IMAD R5, R2, 0x20, R101 ;  /* 0x0000002002057824 */ /* 0x000fe200078e0265 */
[----:B------:R-:W-:Y:S01]  /*05c0*/  SGXT R8, R8, 0x1 ;  /* 0x000000010808781a */ /* 0x000fe20000000200 */
[----:B------:R-:W-:Y:S01]  /*05d0*/  IMAD.IADD R82, R82, 0x1, -R11 ;  /* 0x0000000152527824 */ /* 0x000fe200078e0a0b */
[----:B------:R-:W-:Y:S02]  /*05e0*/  LOP3.LUT R64, R77, 0x30, R0, 0xfe, !PT ;  /* 0x000000304d407812 */ /* 0x000fe400078efe00 */
[----:B------:R-:W-:Y:S02]  /*05f0*/  LOP3.LUT R7, R4, 0x38, R7, 0x78, !PT ;  /* 0x0000003804077812 */ /* 0x000fe400078e7807 */
[----:B------:R-:W-:-:S02]  /*0600*/  LEA.HI R8, R8, R5, RZ, 0x6 ;  /* 0x0000000508087211 */ /* 0x000fc400078f30ff */
[----:B------:R-:W-:Y:S01]  /*0610*/  LEA.HI R2, R3, R64, RZ, 0x9 ;  /* 0x0000004003027211 */ /* 0x000fe200078f48ff */
[----:B------:R-:W-:Y:S01]  /*0620*/  IMAD R10, R0, 0x80, R7 ;  /* 0x00000080000a7824 */ /* 0x000fe200078e0207 */
[----:B------:R-:W-:Y:S01]  /*0630*/  SHF.R.U32.HI R81, RZ, 0x2, R9 ;  /* 0x00000002ff517819 */ /* 0x000fe20000011609 */
[----:B-1----:R-:W-:Y:S01]  /*0640*/  IMAD.SHL.U32 R63, R6, 0x40000, RZ ;  /* 0x00040000063f7824 */ /* 0x002fe200078e00ff */
[----:B------:R-:W-:Y:S02]  /*0650*/  LOP3.LUT R19, R9, 0x40, RZ, 0xc0, !PT ;  /* 0x0000004009137812 */ /* 0x000fe400078ec0ff */
[----:B------:R-:W-:Y:S02]  /*0660*/  LOP3.LUT R62, R77, 0x38, R0, 0xfe, !PT ;  /* 0x000000384d3e7812 */ /* 0x000fe400078efe00 */
[----:B------:R-:W-:Y:S02]  /*0670*/  LOP3.LUT R8, R8, 0xffffffc0, RZ, 0xc0, !PT ;  /* 0xffffffc008087812 */ /* 0x000fe400078ec0ff */
[----:B------:R-:W-:-:S02]  /*0680*/  LOP3.LUT R7, R2, 0x7ffe00, RZ, 0xc0, !PT ;  /* 0x007ffe0002077812 */ /* 0x000fc400078ec0ff */
[----:B------:R-:W-:Y:S01]  /*0690*/  SGXT.U32 R81, R81, 0x4 ;  /* 0x000000045151781a */ /* 0x000fe20000000000 */
[----:B------:R-:W-:Y:S01]  /*06a0*/  IMAD.IADD R93, R5, 0x1, -R8 ;  /* 0x00000001055d7824 */ /* 0x000fe200078e0a08 */
[----:B------:R-:W-:Y:S01]  /*06b0*/  SHF.R.U32.HI R2, RZ, 0x2, R19 ;  /* 0x00000002ff027819 */ /* 0x000fe20000011613 */
[----:B------:R-:W-:Y:S01]  /*06c0*/  IMAD.IADD R64, R64, 0x1, -R7 ;  /* 0x0000000140407824 */ /* 0x000fe200078e0a07 */
[----:B------:R-:W-:Y:S01]  /*06d0*/  LEA.HI R3, R3, R62, RZ, 0x9 ;  /* 0x0000003e03037211 */ /* 0x000fe200078f48ff */
[----:B------:R-:W-:Y:S01]  /*06e0*/  IMAD R8, R6, 0x40, R93 ;  /* 0x0000004006087824 */ /* 0x000fe200078e025d */
[----:B------:R-:W-:Y:S02]  /*06f0*/  LOP3.LUT R0, R81, R2, RZ, 0xfc, !PT ;  /* 0x0000000251007212 */ /* 0x000fe400078efcff */
[----:B------:R-:W-:Y:S02]  /*0700*/  LOP3.LUT R7, R3, 0x7ffe00, RZ, 0xc0, !PT ;  /* 0x007ffe0003077812 */ /* 0x000fe400078ec0ff */
[----:B------:R-:W-:Y:S01]  /*0710*/  LOP3.LUT R11, R101, 0x18, R9, 0x78, !PT ;  /* 0x00000018650b7812 */ /* 0x000fe200078e7809 */
[----:B------:R-:W-:Y:S01]  /*0720*/  IMAD R43, R0, 0x1000, R8 ;  /* 0x00001000002b7824 */ /* 0x000fe200078e0208 */
[----:B------:R-:W-:Y:S01]  /*0730*/  LOP3.LUT R3, R81, 0x20, R2, 0xfe, !PT ;  /* 0x0000002051037812 */ /* 0x000fe200078efe02 */
[----:B------:R-:W-:Y:S01]  /*0740*/  IMAD.IADD R62, R62, 0x1, -R7 ;  /* 0x000000013e3e7824 */ /* 0x000fe200078e0a07 */
[----:B------:R-:W-:Y:S01]  /*0750*/  LOP3.LUT R21, R4, R63, RZ, 0xfc, !PT ;  /* 0x0000003f04157212 */ /* 0x000fe200078efcff */
[----:B------:R-:W-:Y:S01]  /*0760*/  IMAD R11, R0, 0x20, R11 ;  /* 0x00000020000b7824 */ /* 0x000fe200078e020b */
[C---:B------:R-:W-:Y:S01]  /*0770*/  LOP3.LUT R17, R10.reuse, 0xc00, RZ, 0xfc, !PT ;  /* 0x00000c000a117812 */ /* 0x040fe200078efcff */
[----:B------:R-:W-:Y:S01]  /*0780*/  IMAD R41, R3, 0x1000, R8 ;  /* 0x0000100003297824 */ /* 0x000fe200078e0208 */
[C---:B------:R-:W-:Y:S01]  /*0790*/  LOP3.LUT R8, R10.reuse, 0x400, RZ, 0xfc, !PT ;  /* 0x000004000a087812 */ /* 0x040fe200078efcff */
[----:B------:R-:W-:Y:S01]  /*07a0*/  IMAD.MOV.U32 R0, RZ, RZ, 0x2 ;  /* 0x00000002ff007424 */ /* 0x000fe200078e00ff */
[----:B------:R-:W-:Y:S01]  /*07b0*/  LOP3.LUT R3, R10, 0x800, RZ, 0xfc, !PT ;  /* 0x000008000a037812 */ /* 0x000fe200078efcff */
[--C-:B------:R-:W-:Y:S01]  /*07c0*/  IMAD R23, R100, 0x200, R21.reuse ;  /* 0x0000020064177824 */ /* 0x100fe200078e0215 */
[----:B------:R-:W-:Y:S01]  /*07d0*/  LOP3.LUT R16, R10, 0x1000, RZ, 0xfc, !PT ;  /* 0x000010000a107812 */ /* 0x000fe200078efcff */
[--C-:B------:R-:W-:Y:S01]  /*07e0*/  IMAD R25, R102, 0x200, R21.reuse ;  /* 0x0000020066197824 */ /* 0x100fe200078e0215 */
[----:B------:R-:W-:Y:S01]  /*07f0*/  LOP3.LUT R15, R10, 0x1400, RZ, 0xfc, !PT ;  /* 0x000014000a0f7812 */ /* 0x000fe200078efcff */
[--C-:B------:R-:W-:Y:S01]  /*0800*/  IMAD R27, R92, 0x200, R21.reuse ;  /* 0x000002005c1b7824 */ /* 0x100fe200078e0215 */
[----:B------:R-:W-:Y:S01]  /*0810*/  IADD3 R45, R43, 0x60000, RZ ;  /* 0x000600002b2d7810 */ /* 0x000fe20007ffe0ff */
[--C-:B------:R-:W-:Y:S01]  /*0820*/  IMAD R29, R82, 0x200, R21.reuse ;  /* 0x00000200521d7824 */ /* 0x100fe200078e0215 */
[----:B------:R-:W-:Y:S01]  /*0830*/  LOP3.LUT R76, R9, 0x10, RZ, 0xc0, !PT ;  /* 0x00000010094c7812 */ /* 0x000fe200078ec0ff */
[----:B------:R-:W-:Y:S01]  /*0840*/  IMAD R31, R80, 0x200, R21 ;  /* 0x00000200501f7824 */ /* 0x000fe200078e0215 */
[----:B------:R-:W-:Y:S01]  /*0850*/  LOP3.LUT R67, R2, 0xf, R9, 0xf8, !PT ;  /* 0x0000000f02437812 */ /* 0x000fe200078ef809 */
[--C-:B------:R-:W-:Y:S01]  /*0860*/  IMAD R33, R66, 0x200, R21.reuse ;  /* 0x0000020042217824 */ /* 0x100fe200078e0215 */
[----:B------:R-:W-:Y:S01]  /*0870*/  SHF.R.U32.HI R91, RZ, 0x1, R76 ;  /* 0x00000001ff5b7819 */ /* 0x000fe2000001164c */
[--C-:B------:R-:W-:Y:S01]  /*0880*/  IMAD R35, R64, 0x200, R21.reuse ;  /* 0x0000020040237824 */ /* 0x100fe200078e0215 */
[----:B------:R-:W-:Y:S01]  /*0890*/  LOP3.LUT R60, R12, 0x8, RZ, 0xc0, !PT ;  /* 0x000000080c3c7812 */ /* 0x000fe200078ec0ff */
[----:B------:R-:W-:-:S02]  /*08a0*/  IMAD R37, R62, 0x200, R21 ;  /* 0x000002003e257824 */ /* 0x000fc400078e0215 */
[----:B------:R-:W-:-:S04]  /*08b0*/  IMAD.WIDE R20, R23, R0, c[0x0][0x160] ;  /* 0x0000580017147625 */ /* 0x000fc800078e0200 */
[----:B------:R-:W-:Y:S01]  /*08c0*/  IMAD.SHL.U32 R13, R11, 0x2, RZ ;  /* 0x000000020b0d7824 */ /* 0x000fe200078e00ff */
[C---:B------:R-:W-:Y:S01]  /*08d0*/  LOP3.LUT R11, R10.reuse, 0x1800, RZ, 0xfc, !PT ;  /* 0x000018000a0b7812 */ /* 0x040fe200078efcff */
[C---:B------:R-:W-:Y:S01]  /*08e0*/  IMAD.SHL.U32 R7, R10.reuse, 0x2, RZ ;  /* 0x000000020a077824 */ /* 0x040fe200078e00ff */
[----:B------:R-:W-:Y:S01]  /*08f0*/  LOP3.LUT R10, R10, 0x1c00, RZ, 0xfc, !PT ;  /* 0x00001c000a0a7812 */ /* 0x000fe200078efcff */
[----:B------:R-:W-:-:S03]  /*0900*/  IMAD.WIDE R22, R25, R0, c[0x0][0x160] ;  /* 0x0000580019167625 */ /* 0x000fc600078e0200 */
[----:B------:R1:W-:Y:S01]  /*0910*/  LDGSTS.E.BYPASS.128 [R7], [R20.64] ;  /* 0x0000000014077fae */ /* 0x0003e2000b901c46 */
[----:B------:R-:W-:Y:S02]  /*0920*/  IMAD.SHL.U32 R8, R8, 0x2, RZ ;  /* 0x0000000208087824 */ /* 0x000fe400078e00ff */
        /* <DEDUP_REMOVED lines=12> */
[-C--:B------:R-:W-:Y:S01]  /*09f0*/  IMAD.WIDE R32, R35, R0.reuse, c[0x0][0x160] ;  /* 0x0000580023207625 */ /* 0x080fe200078e0200 */
[----:B------:R-:W-:Y:S02]  /*0a00*/  IADD3 R35, R43, 0x40000, RZ ;  /* 0x000400002b237810 */ /* 0x000fe40007ffe0ff */
[----:B------:R1:W-:Y:S01]  /*0a10*/  LDGSTS.E.BYPASS.128 [R15], [R30.64] ;  /* 0x000000001e0f7fae */ /* 0x0003e2000b901c46 */
[----:B------:R-:W-:Y:S02]  /*0a20*/  IMAD.SHL.U32 R11, R11, 0x2, RZ ;  /* 0x000000020b0b7824 */ /* 0x000fe400078e00ff */
[----:B------:R-:W-:Y:S02]  /*0a30*/  IMAD.SHL.U32 R10, R10, 0x2, RZ ;  /* 0x000000020a0a7824 */ /* 0x000fe400078e00ff */
[-C--:B------:R-:W-:Y:S01]  /*0a40*/  IMAD.WIDE R36, R37, R0.reuse, c[0x0][0x160] ;  /* 0x0000580025247625 */ /* 0x080fe200078e0200 */
[----:B------:R1:W-:Y:S03]  /*0a50*/  LDGSTS.E.BYPASS.128 [R11], [R32.64] ;  /* 0x00000000200b7fae */ /* 0x0003e6000b901c46 */
[-C--:B------:R-:W-:Y:S01]  /*0a60*/  IMAD.WIDE R38, R43, R0.reuse, c[0x0][0x168] ;  /* 0x00005a002b267625 */ /* 0x080fe200078e0200 */
[----:B------:R1:W-:Y:S03]  /*0a70*/  LDGSTS.E.BYPASS.128 [R10], [R36.64] ;  /* 0x00000000240a7fae */ /* 0x0003e6000b901c46 */
[----:B------:R-:W-:Y:S01]  /*0a80*/  IMAD.WIDE R40, R41, R0, c[0x0][0x168] ;  /* 0x00005a0029287625 */ /* 0x000fe200078e0200 */
[----:B------:R-:W0:Y:S01]  /*0a90*/  LDGDEPBAR ;  /* 0x00000000000079af */ /* 0x000e220000000000 */
[----:B------:R-:W-:-:S02]  /*0aa0*/  IADD3 R46, P0, R38, 0x100000, RZ ;  /* 0x00100000262e7810 */ /* 0x000fc40007f1e0ff */
[-C--:B------:R-:W-:Y:S01]  /*0ab0*/  IMAD.WIDE R42, R35, R0.reuse, c[0x0][0x168] ;  /* 0x00005a00232a7625 */ /* 0x080fe200078e0200 */
[----:B------:R1:W-:Y:S01]  /*0ac0*/  LDGSTS.E.BYPASS.128 [R13+0x10000], [R38.64] ;  /* 0x10000000260d7fae */ /* 0x0003e2000b901c46 */
[C---:B------:R-:W-:Y:S02]  /*0ad0*/  IADD3 R52, P1, R38.reuse, 0x200000, RZ ;  /* 0x0020000026347810 */ /* 0x040fe40007f3e0ff */
[----:B------:R-:W-:Y:S01]  /*0ae0*/  IMAD.WIDE R44, R45, R0, c[0x0][0x168] ;  /* 0x00005a002d2c7625 */ /* 0x000fe200078e0200 */
[----:B------:R1:W-:Y:S01]  /*0af0*/  LDGSTS.E.BYPASS.128 [R13+0x10800], [R40.64] ;  /* 0x10800000280d7fae */ /* 0x0003e2000b901c46 */
[----:B------:R-:W-:Y:S02]  /*0b00*/  IADD3 R68, P2, R38, 0x300000, RZ ;  /* 0x0030000026447810 */ /* 0x000fe40007f5e0ff */
[--C-:B------:R-:W-:Y:S01]  /*0b10*/  IMAD.X R47, RZ, RZ, R39.reuse, P0 ;  /* 0x000000ffff2f7224 */ /* 0x100fe200000e0627 */
[----:B------:R2:W-:Y:S01]  /*0b20*/  LDGSTS.E.BYPASS.128 [R13+0x11000], [R42.64] ;  /* 0x110000002a0d7fae */ /* 0x0005e2000b901c46 */
[--C-:B------:R-:W-:Y:S01]  /*0b30*/  IMAD.X R53, RZ, RZ, R39.reuse, P1 ;  /* 0x000000ffff357224 */ /* 0x100fe200008e0627 */
[C---:B------:R-:W-:Y:S01]  /*0b40*/  IADD3 R48, P0, R40.reuse, 0x100000, RZ ;  /* 0x0010000028307810 */ /* 0x040fe20007f1e0ff */
[----:B------:R-:W-:Y:S01]  /*0b50*/  IMAD.X R69, RZ, RZ, R39, P2 ;  /* 0x000000ffff457224 */ /* 0x000fe200010e0627 */
[----:B------:R2:W-:Y:S01]  /*0b60*/  LDGSTS.E.BYPASS.128 [R13+0x11800], [R44.64] ;  /* 0x118000002c0d7fae */ /* 0x0005e2000b901c46 */
[C---:B------:R-:W-:Y:S01]  /*0b70*/  IADD3 R54, P1, R40.reuse, 0x200000, RZ ;  /* 0x0020000028367810 */ /* 0x040fe20007f3e0ff */
[----:B------:R-:W-:Y:S01]  /*0b80*/  IMAD.SHL.U32 R67, R67, 0x80, RZ ;  /* 0x0000008043437824 */ /* 0x000fe200078e00ff */
[----:B------:R-:W-:Y:S01]  /*0b90*/  IADD3 R70, P2, R40, 0x300000, RZ ;  /* 0x0030000028467810 */ /* 0x000fe20007f5e0ff */
[----:B------:R-:W0:Y:S01]  /*0ba0*/  LDGDEPBAR ;  /* 0x00000000000079af */ /* 0x000e220000000000 */
[--C-:B------:R-:W-:Y:S01]  /*0bb0*/  IMAD.X R49, RZ, RZ, R41.reuse, P0 ;  /* 0x000000ffff317224 */ /* 0x100fe200000e0629 */
[----:B-1----:R-:W-:Y:S01]  /*0bc0*/  IADD3 R38, P0, R42, 0x100000, RZ ;  /* 0x001000002a267810 */ /* 0x002fe20007f1e0ff */
[--C-:B------:R-:W-:Y:S01]  /*0bd0*/  IMAD.X R55, RZ, RZ, R41.reuse, P1 ;  /* 0x000000ffff377224 */ /* 0x100fe200008e0629 */
[----:B------:R-:W-:Y:S01]  /*0be0*/  BAR.SYNC.DEFER_BLOCKING 0x0 ;  /* 0x0000000000007b1d */ /* 0x000fe20000010000 */
[----:B------:R-:W-:Y:S01]  /*0bf0*/  IADD3 R50, P1, R44, 0x100000, RZ ;  /* 0x001000002c327810 */ /* 0x000fe20007f3e0ff */
[----:B------:R-:W-:Y:S01]  /*0c00*/  IMAD.X R71, RZ, RZ, R41, P2 ;  /* 0x000000ffff477224 */ /* 0x000fe200010e0629 */
        /* <DEDUP_REMOVED lines=8> */
[----:B------:R-:W-:Y:S01]  /*0c90*/  IADD3 R65, R67, 0x1000, RZ ;  /* 0x0000100043417810 */ /* 0x000fe20007ffe0ff */
[----:B------:R-:W-:-:S02]  /*0ca0*/  IMAD.X R73, RZ, RZ, R43, P4 ;  /* 0x000000ffff497224 */ /* 0x000fc400020e062b */
[----:B------:R-:W-:Y:S02]  /*0cb0*/  IMAD.X R75, RZ, RZ, R45, P5 ;  /* 0x000000ffff4b7224 */ /* 0x000fe400028e062d */
[----:B------:R-:W-:Y:S02]  /*0cc0*/  IMAD.IADD R104, R14, 0x1, R91 ;  /* 0x000000010e687824 */ /* 0x000fe400078e025b */
[----:B------:R-:W-:Y:S02]  /*0cd0*/  IMAD R102, R102, 0x200, R63 ;  /* 0x0000020066667824 */ /* 0x000fe400078e023f */
[----:B------:R-:W-:Y:S01]  /*0ce0*/  IMAD.IADD R103, R61, 0x1, R104 ;  /* 0x000000013d677824 */ /* 0x000fe200078e0268 */
[----:B--2---:R-:W-:Y:S01]  /*0cf0*/  LOP3.LUT R44, R104, 0x20, R101, 0x1e, !PT ;  /* 0x00000020682c7812 */ /* 0x004fe200078e1e65 */
[----:B------:R-:W-:Y:S01]  /*0d00*/  IMAD R92, R92, 0x200, R63 ;  /* 0x000002005c5c7824 */ /* 0x000fe200078e023f */
[----:B------:R-:W-:Y:S01]  /*0d10*/  LOP3.LUT R104, R104, 0x60, R101, 0x1e, !PT ;  /* 0x0000006068687812 */ /* 0x000fe200078e1e65 */
[----:B------:R-:W-:Y:S01]  /*0d20*/  @!PT LDS RZ, [RZ] ;  /* 0x00000000fffff984 */ /* 0x000fe20000000800 */
[----:B------:R-:W-:Y:S01]  /*0d30*/  @!PT LDS RZ, [RZ] ;  /* 0x00000000fffff984 */ /* 0x000fe20000000800 */
[----:B------:R-:W-:Y:S01]  /*0d40*/  @!PT LDS RZ, [RZ] ;  /* 0x00000000fffff984 */ /* 0x000fe20000000800 */
[----:B------:R1:W-:Y:S01]  /*0d50*/  LDGSTS.E.BYPASS.128 [R7+0x4000], [R20.64+0x100] ;  /* 0x0400010014077fae */ /* 0x0003e2000b901c46 */
[----:B------:R-:W-:Y:S01]  /*0d60*/  LOP3.LUT R90, R44, R67, RZ, 0xfc, !PT ;  /* 0x000000432c5a7212 */ /* 0x000fe200078efcff */
[--C-:B------:R-:W-:Y:S01]  /*0d70*/  IMAD R82, R82, 0x200, R63.reuse ;  /* 0x0000020052527824 */ /* 0x100fe200078e023f */
[----:B------:R-:W-:Y:S01]  /*0d80*/  LOP3.LUT R83, R44, R65, RZ, 0xfc, !PT ;  /* 0x000000412c537212 */ /* 0x000fe200078efcff */
[----:B------:R2:W-:Y:S01]  /*0d90*/  LDGSTS.E.BYPASS.128 [R8+0x4000], [R22.64+0x100] ;  /* 0x0400010016087fae */ /* 0x0005e2000b901c46 */
[----:B------:R-:W-:-:S02]  /*0da0*/  IMAD R80, R80, 0x200, R63 ;  /* 0x0000020050507824 */ /* 0x000fc400078e023f */
[----:B------:R-:W-:Y:S01]  /*0db0*/  IMAD.SHL.U32 R90, R90, 0x2, RZ ;  /* 0x000000025a5a7824 */ /* 0x000fe200078e00ff */
[----:B------:R3:W-:Y:S01]  /*0dc0*/  LDGSTS.E.BYPASS.128 [R3+0x4000], [R24.64+0x100] ;  /* 0x0400010018037fae */ /* 0x0007e2000b901c46 */
[----:B------:R-:W-:Y:S02]  /*0dd0*/  IMAD.SHL.U32 R83, R83, 0x2, RZ ;  /* 0x0000000253537824 */ /* 0x000fe400078e00ff */
[----:B------:R-:W-:Y:S01]  /*0de0*/  IMAD R62, R62, 0x200, R63 ;  /* 0x000002003e3e7824 */ /* 0x000fe200078e023f */
[----:B------:R4:W-:Y:S04]  /*0df0*/  LDGSTS.E.BYPASS.128 [R17+0x4000], [R26.64+0x100] ;  /* 0x040001001a117fae */ /* 0x0009e8000b901c46 */
[----:B------:R1:W-:Y:S04]  /*0e00*/  LDGSTS.E.BYPASS.128 [R16+0x4000], [R28.64+0x100] ;  /* 0x040001001c107fae */ /* 0x0003e8000b901c46 */
[----:B------:R1:W-:Y:S04]  /*0e10*/  LDGSTS.E.BYPASS.128 [R15+0x4000], [R30.64+0x100] ;  /* 0x040001001e0f7fae */ /* 0x0003e8000b901c46 */
[----:B------:R1:W-:Y:S04]  /*0e20*/  LDGSTS.E.BYPASS.128 [R11+0x4000], [R32.64+0x100] ;  /* 0x04000100200b7fae */ /* 0x0003e8000b901c46 */
[----:B------:R1:W-:Y:S04]  /*0e30*/  LDGSTS.E.BYPASS.128 [R10+0x4000], [R36.64+0x100] ;  /* 0x04000100240a7fae */ /* 0x0003e8000b901c46 */
[----:B------:R-:W0:Y:S04]  /*0e40*/  LDGDEPBAR ;  /* 0x00000000000079af */ /* 0x000e280000000000 */
[----:B------:R1:W-:Y:S04]  /*0e50*/  LDGSTS.E.BYPASS.128 [R13+0x12000], [R46.64] ;  /* 0x120000002e0d7fae */ /* 0x0003e8000b901c46 */
[----:B------:R1:W-:Y:S04]  /*0e60*/  LDGSTS.E.BYPASS.128 [R13+0x12800], [R48.64] ;  /* 0x12800000300d7fae */ /* 0x0003e8000b901c46 */
[----:B------:R1:W-:Y:S04]  /*0e70*/  LDGSTS.E.BYPASS.128 [R13+0x13000], [R38.64] ;  /* 0x13000000260d7fae */ /* 0x0003e8000b901c46 */
[----:B------:R1:W-:Y:S04]  /*0e80*/  LDGSTS.E.BYPASS.128 [R13+0x13800], [R50.64] ;  /* 0x13800000320d7fae */ /* 0x0003e8000b901c46 */
[----:B------:R-:W0:Y:S04]  /*0e90*/  LDGDEPBAR ;  /* 0x00000000000079af */ /* 0x000e280000000000 */
[----:B------:R-:W-:Y:S06]  /*0ea0*/  BAR.SYNC.DEFER_BLOCKING 0x0 ;  /* 0x0000000000007b1d */ /* 0x000fec0000010000 */
[----:B------:R-:W-:Y:S01]  /*0eb0*/  @!PT LDS RZ, [RZ] ;  /* 0x00000000fffff984 */ /* 0x000fe20000000800 */
[----:B------:R-:W-:Y:S01]  /*0ec0*/  @!PT LDS RZ, [RZ] ;  /* 0x00000000fffff984 */ /* 0x000fe20000000800 */
[----:B------:R-:W-:Y:S01]  /*0ed0*/  @!PT LDS RZ, [RZ] ;  /* 0x00000000fffff984 */ /* 0x000fe20000000800 */
[----:B------:R1:W-:Y:S04]  /*0ee0*/  LDGSTS.E.BYPASS.128 [R7+0x8000], [R20.64+0x200] ;  /* 0x0800020014077fae */ /* 0x0003e8000b901c46 */
[----:B------:R2:W-:Y:S04]  /*0ef0*/  LDGSTS.E.BYPASS.128 [R8+0x8000], [R22.64+0x200] ;  /* 0x0800020016087fae */ /* 0x0005e8000b901c46 */
[----:B------:R3:W-:Y:S04]  /*0f00*/  LDGSTS.E.BYPASS.128 [R3+0x8000], [R24.64+0x200] ;  /* 0x0800020018037fae */ /* 0x0007e8000b901c46 */
        /* <DEDUP_REMOVED lines=18> */
[----:B------:R4:W-:Y:S01]  /*1030*/  LDGSTS.E.BYPASS.128 [R17+0xc000], [R26.64+0x300] ;  /* 0x0c0003001a117fae */ /* 0x0009e2000b901c46 */
[----:B-1----:R-:W-:Y:S01]  /*1040*/  IMAD.SHL.U32 R21, R18, 0x4, RZ ;  /* 0x0000000412157824 */ /* 0x002fe200078e00ff */
[----:B------:R-:W-:-:S02]  /*1050*/  SHF.R.U32.HI R20, RZ, 0x2, R9 ;  /* 0x00000002ff147819 */ /* 0x000fc40000011609 */
[----:B------:R1:W-:Y:S01]  /*1060*/  LDGSTS.E.BYPASS.128 [R16+0xc000], [R28.64+0x300] ;  /* 0x0c0003001c107fae */ /* 0x0003e2000b901c46 */
[----:B--2---:R-:W-:Y:S01]  /*1070*/  IMAD.SHL.U32 R22, R9, 0x20, RZ ;  /* 0x0000002009167824 */ /* 0x004fe200078e00ff */
[----:B------:R-:W-:Y:S01]  /*1080*/  LOP3.LUT R18, R20, 0x8, RZ, 0xc0, !PT ;  /* 0x0000000814127812 */ /* 0x000fe200078ec0ff */
[C---:B------:R-:W-:Y:S01]  /*1090*/  IMAD R23, R34.reuse, 0x4, R21 ;  /* 0x0000000422177824 */ /* 0x040fe200078e0215 */
[----:B------:R1:W-:Y:S01]  /*10a0*/  LDGSTS.E.BYPASS.128 [R15+0xc000], [R30.64+0x300] ;  /* 0x0c0003001e0f7fae */ /* 0x0003e2000b901c46 */
[----:B---3--:R-:W-:Y:S02]  /*10b0*/  LEA R24, R34, 0x10, 0x2 ;  /* 0x0000001022187811 */ /* 0x008fe400078e10ff */
[----:B------:R-:W-:Y:S01]  /*10c0*/  LOP3.LUT R20, R91, R101, R14, 0x1e, !PT ;  /* 0x000000655b147212 */ /* 0x000fe200078e1e0e */
[----:B------:R2:W-:Y:S03]  /*10d0*/  LDGSTS.E.BYPASS.128 [R11+0xc000], [R32.64+0x300] ;  /* 0x0c000300200b7fae */ /* 0x0005e6000b901c46 */
[C---:B------:R-:W-:Y:S01]  /*10e0*/  LOP3.LUT R99, R20.reuse, R67, RZ, 0xfc, !PT ;  /* 0x0000004314637212 */ /* 0x040fe200078efcff */
[----:B------:R3:W-:Y:S01]  /*10f0*/  LDGSTS.E.BYPASS.128 [R10+0xc000], [R36.64+0x300] ;  /* 0x0c000300240a7fae */ /* 0x0007e2000b901c46 */
[----:B------:R-:W-:-:S02]  /*1100*/  LOP3.LUT R96, R20, R65, RZ, 0xfc, !PT ;  /* 0x0000004114607212 */ /* 0x000fc400078efcff */
[----:B------:R-:W-:Y:S01]  /*1110*/  LOP3.LUT R20, R61, 0x10, R60, 0x1e, !PT ;  /* 0x000000103d147812 */ /* 0x000fe200078e1e3c */
[----:B------:R-:W0:Y:S01]  /*1120*/  LDGDEPBAR ;  /* 0x00000000000079af */ /* 0x000e220000000000 */
[----:B------:R-:W-:Y:S02]  /*1130*/  IMAD.SHL.U32 R99, R99, 0x2, RZ ;  /* 0x0000000263637824 */ /* 0x000fe400078e00ff */
[----:B------:R-:W-:Y:S01]  /*1140*/  IMAD.SHL.U32 R96, R96, 0x2, RZ ;  /* 0x0000000260607824 */ /* 0x000fe200078e00ff */
[----:B------:R1:W-:Y:S01]  /*1150*/  LDGSTS.E.BYPASS.128 [R13+0x16000], [R68.64] ;  /* 0x16000000440d7fae */ /* 0x0003e2000b901c46 */
[----:B------:R-:W-:Y:S02]  /*1160*/  LOP3.LUT R20, R91, R20, R14, 0x1e, !PT ;  /* 0x000000145b147212 */ /* 0x000fe400078e1e0e */
[----:B--2---:R-:W-:Y:S01]  /*1170*/  LOP3.LUT R32, R76, 0xf, R9, 0xf8, !PT ;  /* 0x0000000f4c207812 */ /* 0x004fe200078ef809 */
[----:B------:R2:W-:Y:S01]  /*1180*/  LDGSTS.E.BYPASS.128 [R13+0x16800], [R70.64] ;  /* 0x16800000460d7fae */ /* 0x0005e2000b901c46 */
[----:B------:R-:W-:-:S02]  /*1190*/  LOP3.LUT R95, R20, R67, RZ, 0xfc, !PT ;  /* 0x00000043145f7212 */ /* 0x000fc400078efcff */
[----:B------:R-:W-:Y:S01]  /*11a0*/  LOP3.LUT R94, R20, R65, RZ, 0xfc, !PT ;  /* 0x00000041145e7212 */ /* 0x000fe200078efcff */
[----:B------:R3:W-:Y:S01]  /*11b0*/  LDGSTS.E.BYPASS.128 [R13+0x17000], [R72.64] ;  /* 0x17000000480d7fae */ /* 0x0007e2000b901c46 */
[----:B------:R-:W-:Y:S01]  /*11c0*/  LEA R33, R32, 0x400, 0x5 ;  /* 0x0000040020217811 */ /* 0x000fe200078e28ff */
[----:B------:R-:W-:Y:S02]  /*11d0*/  IMAD.SHL.U32 R95, R95, 0x2, RZ ;  /* 0x000000025f5f7824 */ /* 0x000fe400078e00ff */
[----:B------:R3:W-:Y:S01]  /*11e0*/  LDGSTS.E.BYPASS.128 [R13+0x17800], [R74.64] ;  /* 0x178000004a0d7fae */ /* 0x0007e2000b901c46 */
[----:B-1----:R-:W-:Y:S01]  /*11f0*/  LOP3.LUT R69, R22, 0x3e0, RZ, 0xc0, !PT ;  /* 0x000003e016457812 */ /* 0x002fe200078ec0ff */
[----:B------:R-:W-:Y:S01]  /*1200*/  IMAD.SHL.U32 R94, R94, 0x2, RZ ;  /* 0x000000025e5e7824 */ /* 0x000fe200078e00ff */
[-C--:B------:R-:W-:Y:S01]  /*1210*/  LOP3.LUT R68, R24, R18.reuse, R21, 0x1e, !PT ;  /* 0x0000001218447212 */ /* 0x080fe200078e1e15 */
[----:B------:R-:W0:Y:S01]  /*1220*/  LDGDEPBAR ;  /* 0x00000000000079af */ /* 0x000e220000000000 */
[----:B--2---:R-:W-:-:S02]  /*1230*/  LOP3.LUT R70, R23, R18, RZ, 0x3c, !PT ;  /* 0x0000001217467212 */ /* 0x004fc400078e3cff */
[-C--:B------:R-:W-:Y:S01]  /*1240*/  LOP3.LUT R97, R68, R69.reuse, RZ, 0xfc, !PT ;  /* 0x0000004544617212 */ /* 0x080fe200078efcff */
[----:B------:R-:W-:Y:S01]  /*1250*/  IMAD.IADD R79, R69, 0x1, R68 ;  /* 0x00000001454f7824 */ /* 0x000fe200078e0244 */
[C---:B------:R-:W-:Y:S01]  /*1260*/  LOP3.LUT R98, R70.reuse, R69, RZ, 0xfc, !PT ;  /* 0x0000004546627212 */ /* 0x040fe200078efcff */
[C---:B------:R-:W-:Y:S01]  /*1270*/  IMAD.IADD R78, R70.reuse, 0x1, R69 ;  /* 0x00000001464e7824 */ /* 0x040fe200078e0245 */
[-C--:B------:R-:W-:Y:S01]  /*1280*/  LOP3.LUT R89, R70, R33.reuse, RZ, 0xfc, !PT ;  /* 0x0000002146597212 */ /* 0x080fe200078efcff */
[----:B------:R-:W-:Y:S01]  /*1290*/  IMAD.SHL.U32 R97, R97, 0x2, RZ ;  /* 0x0000000261617824 */ /* 0x000fe200078e00ff */
[----:B------:R-:W-:Y:S01]  /*12a0*/  LOP3.LUT R85, R68, R33, RZ, 0xfc, !PT ;  /* 0x0000002144557212 */ /* 0x000fe200078efcff */
[----:B------:R-:W-:Y:S02]  /*12b0*/  IMAD.SHL.U32 R98, R98, 0x2, RZ ;  /* 0x0000000262627824 */ /* 0x000fe400078e00ff */
[----:B------:R-:W-:Y:S02]  /*12c0*/  IMAD.SHL.U32 R89, R89, 0x2, RZ ;  /* 0x0000000259597824 */ /* 0x000fe400078e00ff */
[----:B------:R-:W-:-:S02]  /*12d0*/  IMAD.SHL.U32 R85, R85, 0x2, RZ ;  /* 0x0000000255557824 */ /* 0x000fc400078e00ff */
[----:B------:R-:W-:Y:S02]  /*12e0*/  IMAD.SHL.U32 R78, R78, 0x2, RZ ;  /* 0x000000024e4e7824 */ /* 0x000fe400078e00ff */
[----:B------:R-:W-:Y:S01]  /*12f0*/  IMAD.SHL.U32 R79, R79, 0x2, RZ ;  /* 0x000000024f4f7824 */ /* 0x000fe200078e00ff */
[----:B------:R-:W-:-:S04]  /*1300*/  DEPBAR.LE SB0, 0x6 ;  /* 0x000081800000791a */ /* 0x000fc80000000000 */
[----:B------:R-:W-:Y:S06]  /*1310*/  BAR.SYNC.DEFER_BLOCKING 0x0 ;  /* 0x0000000000007b1d */ /* 0x000fec0000010000 */
[----:B------:R-:W-:Y:S04]  /*1320*/  LDSM.16.M88.4 R48, [R99] ;  /* 0x000000006330783b */ /* 0x000fe80000000200 */
[----:B------:R-:W1:Y:S04]  /*1330*/  LDSM.16.MT88.4 R52, [R98+0x10000] ;  /* 0x010000006234783b */ /* 0x000e680000004200 */
[----:B------:R-:W2:Y:S04]  /*1340*/  LDSM.16.MT88.4 R28, [R97+0x10000] ;  /* 0x01000000611c783b */ /* 0x000ea80000004200 */
[----:B---3--:R-:W3:Y:S04]  /*1350*/  LDSM.16.M88.4 R36, [R96] ;  /* 0x000000006024783b */ /* 0x008ee80000000200 */
[----:B----4-:R-:W4:Y:S04]  /*1360*/  LDSM.16.M88.4 R24, [R95] ;  /* 0x000000005f18783b */ /* 0x010f280000000200 */
[----:B------:R-:W3:Y:S04]  /*1370*/  LDSM.16.M88.4 R20, [R94] ;  /* 0x000000005e14783b */ /* 0x000ee80000000200 */
[----:B------:R-:W-:Y:S04]  /*1380*/  LDSM.16.M88.4 R40, [R90] ;  /* 0x000000005a28783b */ /* 0x000fe80000000200 */
[----:B------:R-:W4:Y:S04]  /*1390*/  LDSM.16.MT88.4 R32, [R89+0x10000] ;  /* 0x010000005920783b */ /* 0x000f280000004200 */
[----:B------:R-:W4:Y:S01]  /*13a0*/  LDSM.16.MT88.4 R44, [R85+0x10000] ;  /* 0x01000000552c783b */ /* 0x000f220000004200 */
[C---:B-1----:R-:W-:Y:S08]  /*13b0*/  HMMA.16816.F32.BF16 R72, R48.reuse, R52, RZ ;  /* 0x000000343048723c */ /* 0x042ff000000418ff */
[----:B--2---:R-:W-:Y:S08]  /*13c0*/  HMMA.16816.F32.BF16 R48, R48, R28, RZ ;  /* 0x0000001c3030723c */ /* 0x004ff000000418ff */
[C---:B---3--:R-:W-:Y:S08]  /*13d0*/  HMMA.16816.F32.BF16 R56, R36.reuse, R52, RZ ;  /* 0x000000342438723c */ /* 0x048ff000000418ff */
[----:B------:R-:W-:Y:S07]  /*13e0*/  HMMA.16816.F32.BF16 R36, R36, R28, RZ ;  /* 0x0000001c2424723c */ /* 0x000fee00000418ff */
[----:B------:R-:W-:Y:S01]  /*13f0*/  LOP3.LUT R28, R103, 0x30, R60, 0x1e, !PT ;  /* 0x00000030671c7812 */ /* 0x000fe200078e1e3c */
[----:B----4-:R-:W-:Y:S03]  /*1400*/  HMMA.16816.F32.BF16 R72, R24, R54, R72 ;  /* 0x000000361848723c */ /* 0x010fe60000041848 */
[----:B------:R-:W-:-:S02]  /*1410*/  LOP3.LUT R84, R28, R67, RZ, 0xfc, !PT ;  /* 0x000000431c547212 */ /* 0x000fc400078efcff */
[----:B------:R-:W-:-:S03]  /*1420*/  LOP3.LUT R86, R28, R65, RZ, 0xfc, !PT ;  /* 0x000000411c567212 */ /* 0x000fc600078efcff */
[----:B------:R-:W-:Y:S01]  /*1430*/  HMMA.16816.F32.BF16 R24, R24, R30, R48 ;  /* 0x0000001e1818723c */ /* 0x000fe20000041830 */
[----:B------:R-:W1:Y:S01]  /*1440*/  LDSM.16.M88.4 R48, [R83] ;  /* 0x000000005330783b */ /* 0x000e620000000200 */
[----:B------:R-:W-:Y:S02]  /*1450*/  IMAD.SHL.U32 R84, R84, 0x2, RZ ;  /* 0x0000000254547824 */ /* 0x000fe400078e00ff */
[----:B------:R-:W-:-:S04]  /*1460*/  IMAD.SHL.U32 R86, R86, 0x2, RZ ;  /* 0x0000000256567824 */ /* 0x000fc800078e00ff */
[C---:B------:R-:W-:Y:S08]  /*1470*/  HMMA.16816.F32.BF16 R52, R20.reuse, R54, R56 ;  /* 0x000000361434723c */ /* 0x040ff00000041838 */
[----:B------:R-:W-:Y:S01]  /*1480*/  HMMA.16816.F32.BF16 R20, R20, R30, R36 ;  /* 0x0000001e1414723c */ /* 0x000fe20000041824 */
[----:B------:R-:W2:Y:S04]  /*1490*/  LDSM.16.M88.4 R36, [R84] ;  /* 0x000000005424783b */ /* 0x000ea80000000200 */
[----:B------:R-:W3:Y:S03]  /*14a0*/  LDSM.16.M88.4 R28, [R86] ;  /* 0x00000000561c783b */ /* 0x000ee60000000200 */
[C---:B------:R-:W-:Y:S08]  /*14b0*/  HMMA.16816.F32.BF16 R72, R40.reuse, R32, R72 ;  /* 0x000000202848723c */ /* 0x040ff00000041848 */
[----:B------:R-:W-:Y:S07]  /*14c0*/  HMMA.16816.F32.BF16 R40, R40, R44, R24 ;  /* 0x0000002c2828723c */ /* 0x000fee0000041818 */
[----:B------:R-:W-:Y:S01]  /*14d0*/  LOP3.LUT R24, R101, 0x40, R14, 0xfe, !PT ;  /* 0x0000004065187812 */ /* 0x000fe200078efe0e */
[----:B-1----:R-:W-:Y:S03]  /*14e0*/  HMMA.16816.F32.BF16 R52, R48, R32, R52 ;  /* 0x000000203034723c */ /* 0x002fe60000041834 */
[----:B------:R-:W-:-:S02]  /*14f0*/  LOP3.LUT R56, R24, R91, RZ, 0x3c, !PT ;  /* 0x0000005b18387212 */ /* 0x000fc400078e3cff */
[----:B------:R-:W-:Y:S02]  /*1500*/  LDSM.16.MT88.4 R24, [R78+0x11000] ;  /* 0x011000004e18783b */ /* 0x000fe40000004200 */
[C---:B------:R-:W-:Y:S02]  /*1510*/  LOP3.LUT R87, R56.reuse, R67, RZ, 0xfc, !PT ;  /* 0x0000004338577212 */ /* 0x040fe400078efcff */
[----:B------:R-:W-:Y:S01]  /*1520*/  LOP3.LUT R88, R56, R65, RZ, 0xfc, !PT ;  /* 0x0000004138587212 */ /* 0x000fe200078efcff */
[----:B------:R-:W-:Y:S01]  /*1530*/  HMMA.16816.F32.BF16 R48, R48, R44, R20 ;  /* 0x0000002c3030723c */ /* 0x000fe20000041814 */
[----:B------:R-:W-:Y:S01]  /*1540*/  LDSM.16.MT88.4 R20, [R79+0x11000] ;  /* 0x011000004f14783b */ /* 0x000fe20000004200 */
[----:B------:R-:W-:Y:S02]  /*1550*/  IMAD.SHL.U32 R87, R87, 0x2, RZ ;  /* 0x0000000257577824 */ /* 0x000fe400078e00ff */
[----:B------:R-:W-:-:S03]  /*1560*/  IMAD.SHL.U32 R88, R88, 0x2, RZ ;  /* 0x0000000258587824 */ /* 0x000fc600078e00ff */
[----:B------:R-:W1:Y:S01]  /*1570*/  LDSM.16.M88.4 R68, [R87] ;  /* 0x000000005744783b */ /* 0x000e620000000200 */
[----:B--2---:R-:W-:Y:S01]  /*1580*/  HMMA.16816.F32.BF16 R72, R36, R34, R72 ;  /* 0x000000222448723c */ /* 0x004fe20000041848 */
[----:B------:R-:W-:Y:S01]  /*1590*/  LOP3.LUT R44, R61, 0x50, R60, 0x1e, !PT ;  /* 0x000000503d2c7812 */ /* 0x000fe200078e1e3c */
[----:B------:R-:W-:-:S03]  /*15a0*/  IMAD.SHL.U32 R45, R9, 0x400, RZ ;  /* 0x00000400092d7824 */ /* 0x000fc600078e00ff */
[----:B------:R-:W-:-:S03]  /*15b0*/  LOP3.LUT R44, R91, R44, R14, 0x1e, !PT ;  /* 0x0000002c5b2c7212 */ /* 0x000fc600078e1e0e */
[----:B------:R-:W-:Y:S01]  /*15c0*/  HMMA.16816.F32.BF16 R36, R36, R46, R40 ;  /* 0x0000002e2424723c */ /* 0x000fe20000041828 */
[----:B------:R-:W2:Y:S01]  /*15d0*/  LDSM.16.M88.4 R40, [R88] ;  /* 0x000000005828783b */ /* 0x000ea20000000200 */
[----:B------:R-:W-:-:S05]  /*15e0*/  LOP3.LUT R91, R44, R67, RZ, 0xfc, !PT ;  /* 0x000000432c5b7212 */ /* 0x000fca00078efcff */
[----:B------:R-:W-:Y:S01]  /*15f0*/  IMAD.SHL.U32 R91, R91, 0x2, RZ ;  /* 0x000000025b5b7824 */ /* 0x000fe200078e00ff */
[C---:B---3--:R-:W-:Y:S07]  /*1600*/  HMMA.16816.F32.BF16 R32, R28.reuse, R34, R52 ;  /* 0x000000221c20723c */ /* 0x048fee0000041834 */
[----:B------:R-:W-:Y:S01]  /*1610*/  LOP3.LUT R52, R45, 0x10000, RZ, 0xc0, !PT ;  /* 0x000100002d347812 */ /* 0x000fe200078ec0ff */
[----:B------:R-:W-:Y:S01]  /*1620*/  HMMA.16816.F32.BF16 R28, R28, R46, R48 ;  /* 0x0000002e1c1c723c */ /* 0x000fe20000041830 */
[----:B------:R-:W-:-:S03]  /*1630*/  LOP3.LUT R45, R104, R65, RZ, 0xfc, !PT ;  /* 0x00000041682d7212 */ /* 0x000fc600078efcff */
[----:B------:R-:W-:Y:S01]  /*1640*/  IMAD.IADD R54, R93, 0x1, R52 ;  /* 0x000000015d367824 */ /* 0x000fe200078e0234 */
[----:B------:R-:W-:Y:S02]  /*1650*/  LOP3.LUT R52, R103, 0x70, R60, 0x1e, !PT ;  /* 0x0000007067347812 */ /* 0x000fe400078e1e3c */
[--C-:B------:R-:W-:Y:S01]  /*1660*/  IMAD R50, R66, 0x200, R63.reuse ;  /* 0x0000020042327824 */ /* 0x100fe200078e023f */
[----:B------:R-:W-:Y:S01]  /*1670*/  LOP3.LUT R49, R12, 0x40, RZ, 0xc0, !PT ;  /* 0x000000400c317812 */ /* 0x000fe200078ec0ff */
[--C-:B------:R-:W-:Y:S01]  /*1680*/  IMAD R48, R64, 0x200, R63.reuse ;  /* 0x0000020040307824 */ /* 0x100fe200078e023f */
[----:B------:R-:W-:Y:S01]  /*1690*/  LOP3.LUT R93, R44, R65, RZ, 0xfc, !PT ;  /* 0x000000412c5d7212 */ /* 0x000fe200078efcff */
[----:B------:R-:W-:Y:S01]  /*16a0*/  IMAD R63, R100, 0x200, R63 ;  /* 0x00000200643f7824 */ /* 0x000fe200078e023f */
[-C--:B------:R-:W-:Y:S01]  /*16b0*/  LOP3.LUT R46, R104, R67.reuse, RZ, 0xfc, !PT ;  /* 0x00000043682e7212 */ /* 0x080fe200078efcff */
[----:B------:R-:W-:Y:S01]  /*16c0*/  IMAD R101, R81, 0x1000, R54 ;  /* 0x0000100051657824 */ /* 0x000fe200078e0236 */
[----:B------:R-:W-:Y:S01]  /*16d0*/  LOP3.LUT R47, R52, R67, RZ, 0xfc, !PT ;  /* 0x00000043342f7212 */ /* 0x000fe200078efcff */
[----:B------:R-:W-:Y:S01]  /*16e0*/  IMAD.SHL.U32 R93, R93, 0x2, RZ ;  /* 0x000000025d5d7824 */ /* 0x000fe200078e00ff */
[--C-:B------:R-:W-:Y:S01]  /*16f0*/  IADD3 R63, R14, R63, R49.reuse ;  /* 0x0000003f0e3f7210 */ /* 0x100fe20007ffe031 */
[----:B-1----:R-:W-:Y:S01]  /*1700*/  HMMA.16816.F32.BF16 R72, R68, R24, R72 ;  /* 0x000000184448723c */ /* 0x002fe20000041848 */
[----:B------:R-:W-:Y:S01]  /*1710*/  LOP3.LUT R44, R52, R65, RZ, 0xfc, !PT ;  /* 0x00000041342c7212 */ /* 0x000fe200078efcff */
[----:B------:R-:W-:Y:S01]  /*1720*/  IMAD.SHL.U32 R81, R47, 0x2, RZ ;  /* 0x000000022f517824 */ /* 0x000fe200078e00ff */
[----:B------:R-:W-:Y:S01]  /*1730*/  IADD3 R62, R14, R62, R49 ;  /* 0x0000003e0e3e7210 */ /* 0x000fe20007ffe031 */
[----:B------:R-:W1:Y:S01]  /*1740*/  LDSM.16.M88.4 R64, [R91] ;  /* 0x000000005b40783b */ /* 0x000e620000000200 */
[----:B------:R-:W-:-:S02]  /*1750*/  IADD3 R63, R60, R63, R61 ;  /* 0x0000003f3c3f7210 */ /* 0x000fc40007ffe03d */
[C-C-:B------:R-:W-:Y:S01]  /*1760*/  IADD3 R48, R14.reuse, R48, R49.reuse ;  /* 0x000000300e307210 */ /* 0x140fe20007ffe031 */
[----:B--2---:R-:W-:Y:S01]  /*1770*/  HMMA.16816.F32.BF16 R32, R40, R24, R32 ;  /* 0x000000182820723c */ /* 0x004fe20000041820 */
[C-C-:B------:R-:W-:Y:S01]  /*1780*/  IADD3 R50, R14.reuse, R50, R49.reuse ;  /* 0x000000320e327210 */ /* 0x140fe20007ffe031 */
[----:B------:R-:W-:Y:S01]  /*1790*/  IMAD.WIDE R110, R63, R0, c[0x2][0x0] ;  /* 0x008000003f6e7625 */ /* 0x000fe200078e0200 */
[C-C-:B------:R-:W-:Y:S01]  /*17a0*/  IADD3 R80, R14.reuse, R80, R49.reuse ;  /* 0x000000500e507210 */ /* 0x140fe20007ffe031 */
[----:B------:R-:W-:Y:S01]  /*17b0*/  LDSM.16.MT88.4 R52, [R78+0x11800] ;  /* 0x011800004e34783b */ /* 0x000fe20000004200 */
[C-C-:B------:R-:W-:Y:S02]  /*17c0*/  IADD3 R82, R14.reuse, R82, R49.reuse ;  /* 0x000000520e527210 */ /* 0x140fe40007ffe031 */
[C-C-:B------:R-:W-:Y:S01]  /*17d0*/  IADD3 R92, R14.reuse, R92, R49.reuse ;  /* 0x0000005c0e5c7210 */ /* 0x140fe20007ffe031 */
[----:B------:R-:W-:Y:S01]  /*17e0*/  HMMA.16816.F32.BF16 R68, R68, R20, R36 ;  /* 0x000000144444723c */ /* 0x000fe20000041824 */
[----:B------:R-:W-:Y:S01]  /*17f0*/  IADD3 R102, R14, R102, R49 ;  /* 0x000000660e667210 */ /* 0x000fe20007ffe031 */
[----:B------:R-:W-:Y:S01]  /*1800*/  LDSM.16.M88.4 R36, [R81] ;  /* 0x000000005124783b */ /* 0x000fe20000000200 */
[----:B------:R-:W-:-:S02]  /*1810*/  IADD3 R125, R60, R62, R61 ;  /* 0x0000003e3c7d7210 */ /* 0x000fc40007ffe03d */
[C-C-:B------:R-:W-:Y:S02]  /*1820*/  IADD3 R121, R60.reuse, R48, R61.reuse ;  /* 0x000000303c797210 */ /* 0x140fe40007ffe03d */
[C-C-:B------:R-:W-:Y:S01]  /*1830*/  IADD3 R123, R60.reuse, R50, R61.reuse ;  /* 0x000000323c7b7210 */ /* 0x140fe20007ffe03d */
[----:B------:R-:W-:Y:S01]  /*1840*/  HMMA.16816.F32.BF16 R40, R40, R20, R28 ;  /* 0x000000142828723c */ /* 0x000fe2000004181c */
[--C-:B------:R-:W-:Y:S01]  /*1850*/  IADD3 R117, R60, R80, R61.reuse ;  /* 0x000000503c757210 */ /* 0x100fe20007ffe03d */
[----:B------:R-:W-:Y:S01]  /*1860*/  IMAD.SHL.U32 R80, R44, 0x2, RZ ;  /* 0x000000022c507824 */ /* 0x000fe200078e00ff */
[C-C-:B------:R-:W-:Y:S01]  /*1870*/  IADD3 R109, R60.reuse, R102, R61.reuse ;  /* 0x000000663c6d7210 */ /* 0x140fe20007ffe03d */
[----:B------:R-:W-:Y:S01]  /*1880*/  LDSM.16.MT88.4 R48, [R79+0x11800] ;  /* 0x011800004f30783b */ /* 0x000fe20000004200 */
[C-C-:B------:R-:W-:Y:S01]  /*1890*/  IADD3 R119, R60.reuse, R82, R61.reuse ;  /* 0x000000523c777210 */ /* 0x140fe20007ffe03d */
[----:B------:R-:W-:Y:S01]  /*18a0*/  IMAD.SHL.U32 R82, R45, 0x2, RZ ;  /* 0x000000022d527824 */ /* 0x000fe200078e00ff */
[----:B------:R-:W-:Y:S01]  /*18b0*/  IADD3 R115, R60, R92, R61 ;  /* 0x0000005c3c737210 */ /* 0x000fe20007ffe03d */
[----:B------:R-:W-:Y:S01]  /*18c0*/  IMAD.SHL.U32 R92, R46, 0x2, RZ ;  /* 0x000000022e5c7824 */ /* 0x000fe200078e00ff */
[----:B------:R-:W2:Y:S01]  /*18d0*/  LDSM.16.M88.4 R60, [R93] ;  /* 0x000000005d3c783b */ /* 0x000ea20000000200 */
[----:B------:R-:W-:Y:S01]  /*18e0*/  IMAD.WIDE R108, R109, R0, c[0x2][0x0] ;  /* 0x008000006d6c7625 */ /* 0x000fe200078e0200 */
[----:B------:R-:W-:-:S02]  /*18f0*/  IADD3 R104, P0, R110, c[0x0][0x160], RZ ;  /* 0x000058006e687a10 */ /* 0x000fc40007f1e0ff */
[----:B------:R-:W3:Y:S01]  /*1900*/  LDSM.16.M88.4 R56, [R92] ;  /* 0x000000005c38783b */ /* 0x000ee20000000200 */
[-C--:B------:R-:W-:Y:S01]  /*1910*/  IMAD.WIDE R114, R115, R0.reuse, c[0x2][0x0] ;  /* 0x0080000073727625 */ /* 0x080fe200078e0200 */
[----:B------:R-:W-:Y:S02]  /*1920*/  IADD3 R102, P1, R108, c[0x0][0x160], RZ ;  /* 0x000058006c667a10 */ /* 0x000fe40007f3e0ff */
[----:B------:R-:W4:Y:S01]  /*1930*/  LDSM.16.M88.4 R44, [R82] ;  /* 0x00000000522c783b */ /* 0x000f220000000200 */
[-C--:B------:R-:W-:Y:S01]  /*1940*/  IMAD.WIDE R118, R119, R0.reuse, c[0x2][0x0] ;  /* 0x0080000077767625 */ /* 0x080fe200078e0200 */
[----:B------:R-:W-:Y:S01]  /*1950*/  IADD3.X R105, R111, c[0x0][0x164], RZ, P0, !PT ;  /* 0x000059006f697a10 */ /* 0x000fe200007fe4ff */
[C---:B-1----:R-:W-:Y:S01]  /*1960*/  HMMA.16816.F32.BF16 R72, R64.reuse, R26, R72 ;  /* 0x0000001a4048723c */ /* 0x042fe20000041848 */
[----:B------:R-:W1:Y:S01]  /*1970*/  LDSM.16.M88.4 R28, [R80] ;  /* 0x00000000501c783b */ /* 0x000e620000000200 */
[----:B------:R-:W-:Y:S01]  /*1980*/  IADD3.X R103, R109, c[0x0][0x164], RZ, P1, !PT ;  /* 0x000059006d677a10 */ /* 0x000fe20000ffe4ff */
[-C--:B------:R-:W-:Y:S01]  /*1990*/  IMAD.WIDE R116, R117, R0.reuse, c[0x2][0x0] ;  /* 0x0080000075747625 */ /* 0x080fe200078e0200 */
[----:B------:R-:W-:Y:S01]  /*19a0*/  IADD3 R24, P0, R114, c[0x0][0x160], RZ ;  /* 0x0000580072187a10 */ /* 0x000fe20007f1e0ff */
[----:B------:R-:W-:Y:S01]  /*19b0*/  BAR.SYNC.DEFER_BLOCKING 0x0 ;  /* 0x0000000000007b1d */ /* 0x000fe20000010000 */
[----:B------:R-:W-:Y:S01]  /*19c0*/  IADD3 R20, P1, R118, c[0x0][0x160], RZ ;  /* 0x0000580076147a10 */ /* 0x000fe20007f3e0ff */
[-C--:B------:R-:W-:Y:S01]  /*19d0*/  IMAD.WIDE R120, R121, R0.reuse, c[0x2][0x0] ;  /* 0x0080000079787625 */ /* 0x080fe200078e0200 */
[----:B------:R-:W-:Y:S01]  /*19e0*/  IADD3.X R25, R115, c[0x0][0x164], RZ, P0, !PT ;  /* 0x0000590073197a10 */ /* 0x000fe200007fe4ff */
[----:B------:R-:W-:Y:S01]  /*19f0*/  HMMA.16816.F32.BF16 R68, R64, R22, R68 ;  /* 0x000000164044723c */ /* 0x000fe20000041844 */
[----:B------:R-:W-:Y:S01]  /*1a00*/  IADD3.X R21, R119, c[0x0][0x164], RZ, P1, !PT ;  /* 0x0000590077157a10 */ /* 0x000fe20000ffe4ff */
[----:B------:R-:W-:-:S04]  /*1a10*/  IMAD.WIDE R122, R123, R0, c[0x2][0x0] ;  /* 0x008000007b7a7625 */ /* 0x000fc800078e0200 */
[----:B------:R-:W-:Y:S01]  /*1a20*/  IMAD.WIDE R124, R125, R0, c[0x2][0x0] ;  /* 0x008000007d7c7625 */ /* 0x000fe200078e0200 */
[----:B------:R-:W-:Y:S02]  /*1a30*/  IADD3 R64, P0, R116, c[0x0][0x160], RZ ;  /* 0x0000580074407a10 */ /* 0x000fe40007f1e0ff */
[----:B------:R-:W-:Y:S02]  /*1a40*/  IADD3 R66, P1, R122, c[0x0][0x160], RZ ;  /* 0x000058007a427a10 */ /* 0x000fe40007f3e0ff */
[----:B------:R-:W-:Y:S02]  /*1a50*/  IADD3.X R65, R117, c[0x0][0x164], RZ, P0, !PT ;  /* 0x0000590075417a10 */ /* 0x000fe400007fe4ff */
[----:B------:R-:W-:Y:S01]  /*1a60*/  IADD3.X R67, R123, c[0x0][0x164], RZ, P1, !PT ;  /* 0x000059007b437a10 */ /* 0x000fe20000ffe4ff */
[----:B------:R-:W-:Y:S01]  /*1a70*/  @!PT LDS RZ, [RZ] ;  /* 0x00000000fffff984 */ /* 0x000fe20000000800 */
[----:B------:R-:W-:Y:S01]  /*1a80*/  @!PT LDS RZ, [RZ] ;  /* 0x00000000fffff984 */ /* 0x000fe20000000800 */
[----:B------:R-:W-:Y:S01]  /*1a90*/  @!PT LDS RZ, [RZ] ;  /* 0x00000000fffff984 */ /* 0x000fe20000000800 */
[----:B------:R1:W-:Y:S01]  /*1aa0*/  LDGSTS.E.BYPASS.128 [R7], [R104.64], !PT ;  /* 0x0000000068077fae */ /* 0x0003e2000f901c46 */
[C---:B--2---:R-:W-:Y:S03]  /*1ab0*/  HMMA.16816.F32.BF16 R32, R60.reuse, R26, R32 ;  /* 0x0000001a3c20723c */ /* 0x044fe60000041820 */
[----:B------:R2:W-:Y:S04]  /*1ac0*/  LDGSTS.E.BYPASS.128 [R8], [R102.64], !PT ;  /* 0x0000000066087fae */ /* 0x0005e8000f901c46 */
[----:B------:R1:W-:Y:S01]  /*1ad0*/  LDGSTS.E.BYPASS.128 [R3], [R24.64], !PT ;  /* 0x0000000018037fae */ /* 0x0003e2000f901c46 */
[----:B------:R-:W-:Y:S01]  /*1ae0*/  IADD3 R26, P0, R120, c[0x0][0x160], RZ ;  /* 0x00005800781a7a10 */ /* 0x000fe20007f1e0ff */
[----:B------:R-:W-:Y:S02]  /*1af0*/  HMMA.16816.F32.BF16 R40, R60, R22, R40 ;  /* 0x000000163c28723c */ /* 0x000fe40000041828 */
[----:B------:R1:W-:Y:S01]  /*1b00*/  LDGSTS.E.BYPASS.128 [R17], [R20.64], !PT ;  /* 0x0000000014117fae */ /* 0x0003e2000f901c46 */
[----:B------:R-:W-:-:S02]  /*1b10*/  IADD3.X R27, R121, c[0x0][0x164], RZ, P0, !PT ;  /* 0x00005900791b7a10 */ /* 0x000fc400007fe4ff */
[----:B------:R-:W-:Y:S01]  /*1b20*/  IADD3 R106, P0, R124, c[0x0][0x160], RZ ;  /* 0x000058007c6a7a10 */ /* 0x000fe20007f1e0ff */
[----:B------:R2:W-:Y:S02]  /*1b30*/  LDGSTS.E.BYPASS.128 [R16], [R64.64], !PT ;  /* 0x0000000040107fae */ /* 0x0005e4000f901c46 */
[----:B---3--:R-:W-:Y:S01]  /*1b40*/  HMMA.16816.F32.BF16 R72, R56, R52, R72 ;  /* 0x000000343848723c */ /* 0x008fe20000041848 */
[----:B------:R-:W-:Y:S01]  /*1b50*/  IADD3.X R107, R125, c[0x0][0x164], RZ, P0, !PT ;  /* 0x000059007d6b7a10 */ /* 0x000fe200007fe4ff */
[----:B------:R3:W-:Y:S01]  /*1b60*/  LDGSTS.E.BYPASS.128 [R15], [R66.64], !PT ;  /* 0x00000000420f7fae */ /* 0x0007e2000f901c46 */
[----:B-1----:R-:W-:-:S03]  /*1b70*/  IMAD R21, R6, 0x40, R101 ;  /* 0x0000004006157824 */ /* 0x002fc600078e0265 */
[----:B------:R1:W-:Y:S02]  /*1b80*/  LDGSTS.E.BYPASS.128 [R11], [R26.64], !PT ;  /* 0x000000001a0b7fae */ /* 0x0003e4000f901c46 */
[----:B------:R-:W-:Y:S01]  /*1b90*/  HMMA.16816.F32.BF16 R68, R56, R48, R68 ;  /* 0x000000303844723c */ /* 0x000fe20000041844 */
[CC--:B------:R-:W-:Y:S01]  /*1ba0*/  IMAD.WIDE R100, R21.reuse, R0.reuse, c[0x0][0x168] ;  /* 0x00005a0015647625 */ /* 0x0c0fe200078e0200 */
[C---:B--2---:R-:W-:Y:S01]  /*1bb0*/  IADD3 R103, R21.reuse, 0x20000, RZ ;  /* 0x0002000015677810 */ /* 0x044fe20007ffe0ff */
[----:B------:R2:W-:Y:S01]  /*1bc0*/  LDGSTS.E.BYPASS.128 [R10], [R106.64], !PT ;  /* 0x000000006a0a7fae */ /* 0x0005e2000f901c46 */
[----:B------:R-:W-:Y:S02]  /*1bd0*/  IADD3 R105, R21, 0x40000, RZ ;  /* 0x0004000015697810 */ /* 0x000fe40007ffe0ff */
[----:B------:R-:W-:Y:S01]  /*1be0*/  IADD3 R112, P1, R100, 0x400000, RZ ;  /* 0x0040000064707810 */ /* 0x000fe20007f3e0ff */
[-C--:B------:R-:W-:Y:S01]  /*1bf0*/  IMAD.WIDE R102, R103, R0.reuse, c[0x0][0x168] ;  /* 0x00005a0067667625 */ /* 0x080fe200078e0200 */
[----:B------:R-:W0:Y:S01]  /*1c00*/  LDGDEPBAR ;  /* 0x00000000000079af */ /* 0x000e220000000000 */
[----:B----4-:R-:W-:Y:S01]  /*1c10*/  HMMA.16816.F32.BF16 R32, R44, R52, R32 ;  /* 0x000000342c20723c */ /* 0x010fe20000041820 */
[----:B-1----:R-:W-:Y:S01]  /*1c20*/  IADD3 R27, R21, 0x60000, RZ ;  /* 0x00060000151b7810 */ /* 0x002fe20007ffe0ff */
[----:B------:R-:W-:Y:S01]  /*1c30*/  IMAD.WIDE R104, R105, R0, c[0x0][0x168] ;  /* 0x00005a0069687625 */ /* 0x000fe200078e0200 */
[----:B------:R-:W-:-:S03]  /*1c40*/  IADD3 R24, P0, R102, 0x400000, RZ ;  /* 0x0040000066187810 */ /* 0x000fc60007f1e0ff */
[----:B--2---:R-:W-:Y:S02]  /*1c50*/  IMAD.WIDE R106, R27, R0, c[0x0][0x168] ;  /* 0x00005a001b6a7625 */ /* 0x004fe400078e0200 */
[----:B------:R-:W-:Y:S02]  /*1c60*/  HMMA.16816.F32.BF16 R40, R44, R48, R40 ;  /* 0x000000302c28723c */ /* 0x000fe40000041828 */
[----:B------:R-:W-:Y:S01]  /*1c70*/  IMAD.X R25, RZ, RZ, R103, P0 ;  /* 0x000000ffff197224 */ /* 0x000fe200000e0667 */
[----:B------:R-:W-:Y:S01]  /*1c80*/  IADD3 R20, P0, R104, 0x400000, RZ ;  /* 0x0040000068147810 */ /* 0x000fe20007f1e0ff */
[----:B------:R-:W-:-:S04]  /*1c90*/  IMAD.X R113, RZ, RZ, R101, P1 ;  /* 0x000000ffff717224 */ /* 0x000fc800008e0665 */
[----:B------:R-:W-:Y:S01]  /*1ca0*/  IMAD.X R21, RZ, RZ, R105, P0 ;  /* 0x000000ffff157224 */ /* 0x000fe200000e0669 */
[----:B------:R-:W-:Y:S01]  /*1cb0*/  IADD3 R64, P0, R106, 0x400000, RZ ;  /* 0x004000006a407810 */ /* 0x000fe20007f1e0ff */
[----:B------:R1:W-:Y:S01]  /*1cc0*/  LDGSTS.E.BYPASS.128 [R13+0x10000], [R112.64], !PT ;  /* 0x10000000700d7fae */ /* 0x0003e2000f901c46 */
[C---:B------:R-:W-:Y:S03]  /*1cd0*/  HMMA.16816.F32.BF16 R72, R36.reuse, R54, R72 ;  /* 0x000000362448723c */ /* 0x040fe60000041848 */
[----:B------:R-:W-:Y:S01]  /*1ce0*/  IMAD.X R65, RZ, RZ, R107, P0 ;  /* 0x000000ffff417224 */ /* 0x000fe200000e066b */
[----:B------:R2:W-:Y:S04]  /*1cf0*/  LDGSTS.E.BYPASS.128 [R13+0x10800], [R24.64], !PT ;  /* 0x10800000180d7fae */ /* 0x0005e8000f901c46 */
[----:B------:R4:W-:Y:S01]  /*1d00*/  LDGSTS.E.BYPASS.128 [R13+0x11000], [R20.64], !PT ;  /* 0x11000000140d7fae */ /* 0x0009e2000f901c46 */
[----:B------:R-:W-:Y:S03]  /*1d10*/  HMMA.16816.F32.BF16 R68, R36, R50, R68 ;  /* 0x000000322444723c */ /* 0x000fe60000041844 */
[----:B------:R3:W-:Y:S04]  /*1d20*/  LDGSTS.E.BYPASS.128 [R13+0x11800], [R64.64], !PT ;  /* 0x11800000400d7fae */ /* 0x0007e8000f901c46 */
[----:B------:R-:W0:Y:S01]  /*1d30*/  LDGDEPBAR ;  /* 0x00000000000079af */ /* 0x000e220000000000 */
[C---:B------:R-:W-:Y:S08]  /*1d40*/  HMMA.16816.F32.BF16 R32, R28.reuse, R54, R32 ;  /* 0x000000361c20723c */ /* 0x040ff00000041820 */
[----:B------:R-:W-:Y:S01]  /*1d50*/  HMMA.16816.F32.BF16 R40, R28, R50, R40 ;  /* 0x000000321c28723c */ /* 0x000fe20000041828 */
[----:B------:R-:W-:-:S04]  /*1d60*/  DEPBAR.LE SB0, 0x6 ;  /* 0x000081800000791a */ /* 0x000fc80000000000 */
[----:B------:R-:W-:Y:S06]  /*1d70*/  BAR.SYNC.DEFER_BLOCKING 0x0 ;  /* 0x0000000000007b1d */ /* 0x000fec0000010000 */
[----:B--2---:R-:W-:Y:S04]  /*1d80*/  LDSM.16.M88.4 R24, [R99+0x4000] ;  /* 0x004000006318783b */ /* 0x004fe80000000200 */
[----:B------:R-:W2:Y:S04]  /*1d90*/  LDSM.16.MT88.4 R56, [R98+0x12000] ;  /* 0x012000006238783b */ /* 0x000ea80000004200 */
[----:B----4-:R-:W4:Y:S04]  /*1da0*/  LDSM.16.MT88.4 R20, [R97+0x12000] ;  /* 0x012000006114783b */ /* 0x010f280000004200 */
[----:B------:R-:W1:Y:S04]  /*1db0*/  LDSM.16.M88.4 R44, [R96+0x4000] ;  /* 0x00400000602c783b */ /* 0x000e680000000200 */
[----:B------:R-:W1:Y:S04]  /*1dc0*/  LDSM.16.M88.4 R36, [R95+0x4000] ;  /* 0x004000005f24783b */ /* 0x000e680000000200 */
[----:B------:R-:W1:Y:S04]  /*1dd0*/  LDSM.16.M88.4 R28, [R94+0x4000] ;  /* 0x004000005e1c783b */ /* 0x000e680000000200 */
[----:B------:R-:W-:Y:S04]  /*1de0*/  LDSM.16.M88.4 R52, [R90+0x4000] ;  /* 0x004000005a34783b */ /* 0x000fe80000000200 */
[----:B---3--:R-:W-:Y:S04]  /*1df0*/  LDSM.16.M88.4 R64, [R88+0x4000] ;  /* 0x004000005840783b */ /* 0x008fe80000000200 */
[----:B------:R-:W-:Y:S01]  /*1e00*/  LDSM.16.M88.4 R60, [R93+0x4000] ;  /* 0x004000005d3c783b */ /* 0x000fe20000000200 */
[C---:B--2---:R-:W-:Y:S08]  /*1e10*/  HMMA.16816.F32.BF16 R72, R24.reuse, R56, R72 ;  /* 0x000000381848723c */ /* 0x044ff00000041848 */
[----:B----4-:R-:W-:Y:S01]  /*1e20*/  HMMA.16816.F32.BF16 R68, R24, R20, R68 ;  /* 0x000000141844723c */ /* 0x010fe20000041844 */
[----:B------:R-:W2:Y:S07]  /*1e30*/  LDSM.16.MT88.4 R24, [R89+0x12000] ;  /* 0x012000005918783b */ /* 0x000eae0000004200 */
[C---:B-1----:R-:W-:Y:S01]  /*1e40*/  HMMA.16816.F32.BF16 R48, R44.reuse, R56, R32 ;  /* 0x000000382c30723c */ /* 0x042fe20000041820 */
[----:B------:R-:W1:Y:S07]  /*1e50*/  LDSM.16.MT88.4 R32, [R85+0x12000] ;  /* 0x012000005520783b */ /* 0x000e6e0000004200 */
[----:B------:R-:W-:Y:S01]  /*1e60*/  HMMA.16816.F32.BF16 R44, R44, R20, R40 ;  /* 0x000000142c2c723c */ /* 0x000fe20000041828 */
[----:B------:R-:W3:Y:S07]  /*1e70*/  LDSM.16.M88.4 R40, [R83+0x4000] ;  /* 0x004000005328783b */ /* 0x000eee0000000200 */
[C---:B------:R-:W-:Y:S08]  /*1e80*/  HMMA.16816.F32.BF16 R72, R36.reuse, R58, R72 ;  /* 0x0000003a2448723c */ /* 0x040ff00000041848 */
[----:B------:R-:W-:Y:S01]  /*1e90*/  HMMA.16816.F32.BF16 R68, R36, R22, R68 ;  /* 0x000000162444723c */ /* 0x000fe20000041844 */
[----:B------:R-:W4:Y:S07]  /*1ea0*/  LDSM.16.M88.4 R36, [R84+0x4000] ;  /* 0x004000005424783b */ /* 0x000f2e0000000200 */
[C---:B------:R-:W-:Y:S08]  /*1eb0*/  HMMA.16816.F32.BF16 R48, R28.reuse, R58, R48 ;  /* 0x0000003a1c30723c */ /* 0x040ff00000041830 */
[----:B------:R-:W-:Y:S01]  /*1ec0*/  HMMA.16816.F32.BF16 R56, R28, R22, R44 ;  /* 0x000000161c38723c */ /* 0x000fe2000004182c */
[----:B------:R-:W4:Y:S04]  /*1ed0*/  LDSM.16.M88.4 R44, [R86+0x4000] ;  /* 0x00400000562c783b */ /* 0x000f280000000200 */
[----:B------:R-:W-:Y:S03]  /*1ee0*/  LDSM.16.MT88.4 R28, [R78+0x13000] ;  /* 0x013000004e1c783b */ /* 0x000fe60000004200 */
[C---:B--2---:R-:W-:Y:S01]  /*1ef0*/  HMMA.16816.F32.BF16 R72, R52.reuse, R24, R72 ;  /* 0x000000183448723c */ /* 0x044fe20000041848 */
[----:B------:R-:W-:Y:S07]  /*1f00*/  LDSM.16.MT88.4 R20, [R79+0x13000] ;  /* 0x013000004f14783b */ /* 0x000fee0000004200 */
[-C--:B-1----:R-:W-:Y:S01]  /*1f10*/  HMMA.16816.F32.BF16 R68, R52, R32.reuse, R68 ;  /* 0x000000203444723c */ /* 0x082fe20000041844 */
[----:B------:R-:W1:Y:S07]  /*1f20*/  LDSM.16.M88.4 R52, [R87+0x4000] ;  /* 0x004000005734783b */ /* 0x000e6e0000000200 */
[C---:B---3--:R-:W-:Y:S08]  /*1f30*/  HMMA.16816.F32.BF16 R56, R40.reuse, R32, R56 ;  /* 0x000000202838723c */ /* 0x048ff00000041838 */
[----:B------:R-:W-:Y:S01]  /*1f40*/  HMMA.16816.F32.BF16 R48, R40, R24, R48 ;  /* 0x000000182830723c */ /* 0x000fe20000041830 */
[----:B------:R-:W-:Y:S07]  /*1f50*/  LDSM.16.M88.4 R40, [R81+0x4000] ;  /* 0x004000005128783b */ /* 0x000fee0000000200 */
[C---:B----4-:R-:W-:Y:S08]  /*1f60*/  HMMA.16816.F32.BF16 R72, R36.reuse, R26, R72 ;  /* 0x0000001a2448723c */ /* 0x050ff00000041848 */
[-C--:B------:R-:W-:Y:S01]  /*1f70*/  HMMA.16816.F32.BF16 R68, R36, R34.reuse, R68 ;  /* 0x000000222444723c */ /* 0x080fe20000041844 */
[----:B------:R-:W2:Y:S07]  /*1f80*/  LDSM.16.M88.4 R36, [R91+0x4000] ;  /* 0x004000005b24783b */ /* 0x000eae0000000200 */
[C---:B------:R-:W-:Y:S08]  /*1f90*/  HMMA.16816.F32.BF16 R56, R44.reuse, R34, R56 ;  /* 0x000000222c38723c */ /* 0x040ff00000041838 */
[----:B------:R-:W-:Y:S01]  /*1fa0*/  HMMA.16816.F32.BF16 R48, R44, R26, R48 ;  /* 0x0000001a2c30723c */ /* 0x000fe20000041830 */
[----:B------:R-:W-:Y:S04]  /*1fb0*/  LDSM.16.MT88.4 R44, [R78+0x13800] ;  /* 0x013800004e2c783b */ /* 0x000fe80000004200 */
[----:B------:R-:W-:Y:S03]  /*1fc0*/  LDSM.16.M88.4 R24, [R82+0x4000] ;  /* 0x004000005218783b */ /* 0x000fe60000000200 */
[C---:B-1----:R-:W-:Y:S07]  /*1fd0*/  HMMA.16816.F32.BF16 R32, R52.reuse, R28, R72 ;  /* 0x0000001c3420723c */ /* 0x042fee0000041848 */
[----:B------:R-:W-:Y:S01]  /*1fe0*/  IADD3 R72, P0, R110, UR4, RZ ;  /* 0x000000046e487c10 */ /* 0x000fe2000ff1e0ff */
[----:B------:R-:W-:Y:S01]  /*1ff0*/  HMMA.16816.F32.BF16 R52, R52, R20, R68 ;  /* 0x000000143434723c */ /* 0x000fe20000041844 */
[----:B------:R-:W-:-:S02]  /*2000*/  IADD3 R110, P1, R114, UR4, RZ ;  /* 0x00000004726e7c10 */ /* 0x000fc4000ff3e0ff */
[----:B------:R-:W-:Y:S02]  /*2010*/  IADD3.X R73, R111, UR5, RZ, P0, !PT ;  /* 0x000000056f497c10 */ /* 0x000fe400087fe4ff */
[----:B------:R-:W-:Y:S02]  /*2020*/  IADD3 R112, P0, R108, UR4, RZ ;  /* 0x000000046c707c10 */ /* 0x000fe4000ff1e0ff */
[----:B------:R-:W-:Y:S01]  /*2030*/  IADD3 R108, P2, R118, UR4, RZ ;  /* 0x00000004766c7c10 */ /* 0x000fe2000ff5e0ff */
[----:B------:R-:W-:Y:S01]  /*2040*/  HMMA.16816.F32.BF16 R68, R64, R28, R48 ;  /* 0x0000001c4044723c */ /* 0x000fe20000041830 */
[----:B------:R-:W-:Y:S01]  /*2050*/  LDSM.16.M88.4 R48, [R80+0x4000] ;  /* 0x004000005030783b */ /* 0x000fe20000000200 */
[----:B------:R-:W-:Y:S02]  /*2060*/  IADD3.X R113, R109, UR5, RZ, P0, !PT ;  /* 0x000000056d717c10 */ /* 0x000fe400087fe4ff */
[----:B------:R-:W-:Y:S02]  /*2070*/  IADD3 R118, P0, R122, UR4, RZ ;  /* 0x000000047a767c10 */ /* 0x000fe4000ff1e0ff */
[----:B------:R-:W-:-:S02]  /*2080*/  IADD3.X R109, R119, UR5, RZ, P2, !PT ;  /* 0x00000005776d7c10 */ /* 0x000fc400097fe4ff */
[----:B--2---:R-:W-:Y:S01]  /*2090*/  HMMA.16816.F32.BF16 R32, R36, R30, R32 ;  /* 0x0000001e2420723c */ /* 0x004fe20000041820 */
[----:B------:R-:W-:Y:S02]  /*20a0*/  IADD3.X R119, R123, UR5, RZ, P0, !PT ;  /* 0x000000057b777c10 */ /* 0x000fe400087fe4ff */
[----:B------:R-:W-:Y:S02]  /*20b0*/  IADD3 R122, P0, R102, 0x500000, RZ ;  /* 0x00500000667a7810 */ /* 0x000fe40007f1e0ff */
[----:B------:R-:W-:Y:S02]  /*20c0*/  IADD3 R74, P3, R116, UR4, RZ ;  /* 0x00000004744a7c10 */ /* 0x000fe4000ff7e0ff */
[----:B------:R-:W-:Y:S01]  /*20d0*/  IADD3.X R111, R115, UR5, RZ, P1, !PT ;  /* 0x00000005736f7c10 */ /* 0x000fe20008ffe4ff */
[----:B------:R-:W-:Y:S01]  /*20e0*/  HMMA.16816.F32.BF16 R64, R64, R20, R56 ;  /* 0x000000144040723c */ /* 0x000fe20000041838 */
[----:B------:R-:W1:Y:S01]  /*20f0*/  LDSM.16.M88.4 R56, [R92+0x4000] ;  /* 0x004000005c38783b */ /* 0x000e620000000200 */
[----:B------:R-:W-:Y:S01]  /*2100*/  IMAD.X R123, RZ, RZ, R103, P0 ;  /* 0x000000ffff7b7224 */ /* 0x000fe200000e0667 */
[----:B------:R-:W-:-:S02]  /*2110*/  IADD3 R28, P0, R104, 0x500000, RZ ;  /* 0x00500000681c7810 */ /* 0x000fc40007f1e0ff */
[----:B------:R-:W-:Y:S02]  /*2120*/  IADD3 R116, P1, R120, UR4, RZ ;  /* 0x0000000478747c10 */ /* 0x000fe4000ff3e0ff */
[----:B------:R-:W-:Y:S01]  /*2130*/  IADD3.X R75, R117, UR5, RZ, P3, !PT ;  /* 0x00000005754b7c10 */ /* 0x000fe20009ffe4ff */
[----:B------:R-:W-:Y:S01]  /*2140*/  HMMA.16816.F32.BF16 R36, R36, R22, R52 ;  /* 0x000000162424723c */ /* 0x000fe20000041834 */
[----:B------:R-:W2:Y:S01]  /*2150*/  LDSM.16.MT88.4 R52, [R79+0x13800] ;  /* 0x013800004f34783b */ /* 0x000ea20000004200 */
[----:B------:R-:W-:Y:S01]  /*2160*/  IADD3 R114, P2, R124, UR4, RZ ;  /* 0x000000047c727c10 */ /* 0x000fe2000ff5e0ff */
[----:B------:R-:W-:Y:S01]  /*2170*/  IMAD.X R29, RZ, RZ, R105, P0 ;  /* 0x000000ffff1d7224 */ /* 0x000fe200000e0669 */
[----:B------:R-:W-:Y:S01]  /*2180*/  IADD3 R20, P3, R100, 0x500000, RZ ;  /* 0x0050000064147810 */ /* 0x000fe20007f7e0ff */
[----:B------:R-:W-:Y:S01]  /*2190*/  BAR.SYNC.DEFER_BLOCKING 0x0 ;  /* 0x0000000000007b1d */ /* 0x000fe20000010000 */
[----:B------:R-:W-:Y:S02]  /*21a0*/  IADD3.X R117, R121, UR5, RZ, P1, !PT ;  /* 0x0000000579757c10 */ /* 0x000fe40008ffe4ff */
[----:B------:R-:W-:Y:S01]  /*21b0*/  IADD3.X R115, R125, UR5, RZ, P2, !PT ;  /* 0x000000057d737c10 */ /* 0x000fe200097fe4ff */
[----:B------:R-:W-:Y:S01]  /*21c0*/  IMAD.X R21, RZ, RZ, R101, P3 ;  /* 0x000000ffff157224 */ /* 0x000fe200018e0665 */
[----:B------:R-:W-:Y:S01]  /*21d0*/  IADD3 R120, P0, R106, 0x500000, RZ ;  /* 0x005000006a787810 */ /* 0x000fe20007f1e0ff */
[----:B------:R-:W-:Y:S04]  /*21e0*/  HMMA.16816.F32.BF16 R68, R60, R30, R68 ;  /* 0x0000001e3c44723c */ /* 0x000fe80000041844 */
[----:B------:R-:W-:-:S04]  /*21f0*/  IMAD.X R121, RZ, RZ, R107, P0 ;  /* 0x000000ffff797224 */ /* 0x000fc800000e066b */
[----:B------:R-:W-:Y:S01]  /*2200*/  HMMA.16816.F32.BF16 R64, R60, R22, R64 ;  /* 0x000000163c40723c */ /* 0x000fe20000041840 */
[----:B------:R-:W-:Y:S01]  /*2210*/  @!PT LDS RZ, [RZ] ;  /* 0x00000000fffff984 */ /* 0x000fe20000000800 */
[----:B------:R-:W-:Y:S01]  /*2220*/  @!PT LDS RZ, [RZ] ;  /* 0x00000000fffff984 */ /* 0x000fe20000000800 */
[----:B------:R-:W-:Y:S01]  /*2230*/  @!PT LDS RZ, [RZ] ;  /* 0x00000000fffff984 */ /* 0x000fe20000000800 */
[----:B------:R3:W-:Y:S04]  /*2240*/  LDGSTS.E.BYPASS.128 [R7+0x4000], [R72.64], !PT ;  /* 0x0400000048077fae */ /* 0x0007e8000f901c46 */
[----:B------:R4:W-:Y:S03]  /*2250*/  LDGSTS.E.BYPASS.128 [R8+0x4000], [R112.64], !PT ;  /* 0x0400000070087fae */ /* 0x0009e6000f901c46 */
[C---:B-1----:R-:W-:Y:S01]  /*2260*/  HMMA.16816.F32.BF16 R32, R56.reuse, R44, R32 ;  /* 0x0000002c3820723c */ /* 0x042fe20000041820 */
[----:B------:R1:W-:Y:S04]  /*2270*/  LDGSTS.E.BYPASS.128 [R3+0x4000], [R110.64], !PT ;  /* 0x040000006e037fae */ /* 0x0003e8000f901c46 */
[----:B------:R1:W-:Y:S03]  /*2280*/  LDGSTS.E.BYPASS.128 [R17+0x4000], [R108.64], !PT ;  /* 0x040000006c117fae */ /* 0x0003e6000f901c46 */
[----:B--2---:R-:W-:Y:S01]  /*2290*/  HMMA.16816.F32.BF16 R36, R56, R52, R36 ;  /* 0x000000343824723c */ /* 0x004fe20000041824 */
[----:B------:R2:W-:Y:S04]  /*22a0*/  LDGSTS.E.BYPASS.128 [R16+0x4000], [R74.64], !PT ;  /* 0x040000004a107fae */ /* 0x0005e8000f901c46 */
[----:B------:R1:W-:Y:S03]  /*22b0*/  LDGSTS.E.BYPASS.128 [R15+0x4000], [R118.64], !PT ;  /* 0x04000000760f7fae */ /* 0x0003e6000f901c46 */
[----:B------:R-:W-:Y:S01]  /*22c0*/  HMMA.16816.F32.BF16 R68, R24, R44, R68 ;  /* 0x0000002c1844723c */ /* 0x000fe20000041844 */
[----:B------:R1:W-:Y:S04]  /*22d0*/  LDGSTS.E.BYPASS.128 [R11+0x4000], [R116.64], !PT ;  /* 0x04000000740b7fae */ /* 0x0003e8000f901c46 */
[----:B------:R1:W-:Y:S03]  /*22e0*/  LDGSTS.E.BYPASS.128 [R10+0x4000], [R114.64], !PT ;  /* 0x04000000720a7fae */ /* 0x0003e6000f901c46 */
[----:B------:R-:W-:Y:S01]  /*22f0*/  HMMA.16816.F32.BF16 R32, R40, R46, R32 ;  /* 0x0000002e2820723c */ /* 0x000fe20000041820 */
[----:B------:R-:W0:Y:S04]  /*2300*/  LDGDEPBAR ;  /* 0x00000000000079af */ /* 0x000e280000000000 */
[----:B------:R1:W-:Y:S03]  /*2310*/  LDGSTS.E.BYPASS.128 [R13+0x12000], [R20.64], !PT ;  /* 0x12000000140d7fae */ /* 0x0003e6000f901c46 */
[----:B------:R-:W-:Y:S01]  /*2320*/  HMMA.16816.F32.BF16 R64, R24, R52, R64 ;  /* 0x000000341840723c */ /* 0x000fe20000041840 */
[----:B------:R1:W-:Y:S04]  /*2330*/  LDGSTS.E.BYPASS.128 [R13+0x12800], [R122.64], !PT ;  /* 0x128000007a0d7fae */ /* 0x0003e8000f901c46 */
[----:B------:R1:W-:Y:S03]  /*2340*/  LDGSTS.E.BYPASS.128 [R13+0x13000], [R28.64], !PT ;  /* 0x130000001c0d7fae */ /* 0x0003e6000f901c46 */
[----:B------:R-:W-:Y:S01]  /*2350*/  HMMA.16816.F32.BF16 R40, R40, R54, R36 ;  /* 0x000000362828723c */ /* 0x000fe20000041824 */
[----:B------:R1:W-:Y:S04]  /*2360*/  LDGSTS.E.BYPASS.128 [R13+0x13800], [R120.64], !PT ;  /* 0x13800000780d7fae */ /* 0x0003e8000f901c46 */
[----:B------:R-:W0:Y:S03]  /*2370*/  LDGDEPBAR ;  /* 0x00000000000079af */ /* 0x000e260000000000 */
[C---:B------:R-:W-:Y:S08]  /*2380*/  HMMA.16816.F32.BF16 R68, R48.reuse, R46, R68 ;  /* 0x0000002e3044723c */ /* 0x040ff00000041844 */
[----:B------:R-:W-:Y:S01]  /*2390*/  HMMA.16816.F32.BF16 R64, R48, R54, R64 ;  /* 0x000000363040723c */ /* 0x000fe20000041840 */
[----:B------:R-:W-:-:S04]  /*23a0*/  DEPBAR.LE SB0, 0x6 ;  /* 0x000081800000791a */ /* 0x000fc80000000000 */
[----:B------:R-:W-:Y:S06]  /*23b0*/  BAR.SYNC.DEFER_BLOCKING 0x0 ;  /* 0x0000000000007b1d */ /* 0x000fec0000010000 */
[----:B-1----:R-:W-:Y:S04]  /*23c0*/  LDSM.16.M88.4 R28, [R99+0x8000] ;  /* 0x00800000631c783b */ /* 0x002fe80000000200 */
[----:B------:R-:W1:Y:S04]  /*23d0*/  LDSM.16.MT88.4 R20, [R98+0x14000] ;  /* 0x014000006214783b */ /* 0x000e680000004200 */
[----:B------:R-:W2:Y:S04]  /*23e0*/  LDSM.16.MT88.4 R56, [R97+0x14000] ;  /* 0x014000006138783b */ /* 0x000ea80000004200 */
[----:B------:R-:W2:Y:S04]  /*23f0*/  LDSM.16.M88.4 R24, [R96+0x8000] ;  /* 0x008000006018783b */ /* 0x000ea80000000200 */
[----:B------:R-:W3:Y:S04]  /*2400*/  LDSM.16.M88.4 R36, [R95+0x8000] ;  /* 0x008000005f24783b */ /* 0x000ee80000000200 */
[----:B------:R-:W3:Y:S04]  /*2410*/  LDSM.16.M88.4 R44, [R94+0x8000] ;  /* 0x008000005e2c783b */ /* 0x000ee80000000200 */
[----:B------:R-:W-:Y:S04]  /*2420*/  LDSM.16.MT88.4 R48, [R89+0x14000] ;  /* 0x014000005930783b */ /* 0x000fe80000004200 */
[----:B------:R-:W-:Y:S04]  /*2430*/  LDSM.16.MT88.4 R52, [R85+0x14000] ;  /* 0x014000005534783b */ /* 0x000fe80000004200 */
[----:B------:R-:W-:Y:S01]  /*2440*/  LDSM.16.M88.4 R60, [R82+0x8000] ;  /* 0x00800000523c783b */ /* 0x000fe20000000200 */
[C---:B-1----:R-:W-:Y:S08]  /*2450*/  HMMA.16816.F32.BF16 R32, R28.reuse, R20, R32 ;  /* 0x000000141c20723c */ /* 0x042ff00000041820 */
[----:B--2---:R-:W-:Y:S01]  /*2460*/  HMMA.16816.F32.BF16 R40, R28, R56, R40 ;  /* 0x000000381c28723c */ /* 0x004fe20000041828 */
[----:B------:R-:W1:Y:S07]  /*2470*/  LDSM.16.M88.4 R28, [R90+0x8000] ;  /* 0x008000005a1c783b */ /* 0x000e6e0000000200 */
[----:B------:R-:W-:Y:S08]  /*2480*/  HMMA.16816.F32.BF16 R68, R24, R20, R68 ;  /* 0x000000141844723c */ /* 0x000ff00000041844 */
[----:B---3--:R-:W-:Y:S08]  /*2490*/  HMMA.16816.F32.BF16 R32, R36, R22, R32 ;  /* 0x000000162420723c */ /* 0x008ff00000041820 */
[----:B------:R-:W-:Y:S01]  /*24a0*/  HMMA.16816.F32.BF16 R64, R24, R56, R64 ;  /* 0x000000381840723c */ /* 0x000fe20000041840 */
[----:B------:R-:W2:Y:S07]  /*24b0*/  LDSM.16.M88.4 R24, [R83+0x8000] ;  /* 0x008000005318783b */ /* 0x000eae0000000200 */
[----:B------:R-:W-:Y:S01]  /*24c0*/  HMMA.16816.F32.BF16 R40, R36, R58, R40 ;  /* 0x0000003a2428723c */ /* 0x000fe20000041828 */
[----:B------:R-:W3:Y:S07]  /*24d0*/  LDSM.16.M88.4 R36, [R84+0x8000] ;  /* 0x008000005424783b */ /* 0x000eee0000000200 */
[----:B------:R-:W-:Y:S01]  /*24e0*/  HMMA.16816.F32.BF16 R68, R44, R22, R68 ;  /* 0x000000162c44723c */ /* 0x000fe20000041844 */
[----:B------:R-:W4:Y:S07]  /*24f0*/  LDSM.16.M88.4 R20, [R86+0x8000] ;  /* 0x008000005614783b */ /* 0x000f2e0000000200 */
[----:B-1----:R-:W-:Y:S08]  /*2500*/  HMMA.16816.F32.BF16 R32, R28, R48, R32 ;  /* 0x000000301c20723c */ /* 0x002ff00000041820 */
[----:B------:R-:W-:Y:S01]  /*2510*/  HMMA.16816.F32.BF16 R64, R44, R58, R64 ;  /* 0x0000003a2c40723c */ /* 0x000fe20000041840 */
[----:B------:R-:W-:Y:S04]  /*2520*/  LDSM.16.M88.4 R44, [R87+0x8000] ;  /* 0x00800000572c783b */ /* 0x000fe80000000200 */
[----:B------:R-:W-:Y:S03]  /*2530*/  LDSM.16.MT88.4 R56, [R79+0x15000] ;  /* 0x015000004f38783b */ /* 0x000fe60000004200 */
[----:B------:R-:W-:Y:S01]  /*2540*/  HMMA.16816.F32.BF16 R40, R28, R52, R40 ;  /* 0x000000341c28723c */ /* 0x000fe20000041828 */
[----:B------:R-:W1:Y:S07]  /*2550*/  LDSM.16.MT88.4 R28, [R78+0x15000] ;  /* 0x015000004e1c783b */ /* 0x000e6e0000004200 */
[----:B--2---:R-:W-:Y:S08]  /*2560*/  HMMA.16816.F32.BF16 R68, R24, R48, R68 ;  /* 0x000000301844723c */ /* 0x004ff00000041844 */
[----:B---3--:R-:W-:Y:S08]  /*2570*/  HMMA.16816.F32.BF16 R32, R36, R50, R32 ;  /* 0x000000322420723c */ /* 0x008ff00000041820 */
[----:B------:R-:W-:Y:S01]  /*2580*/  HMMA.16816.F32.BF16 R64, R24, R52, R64 ;  /* 0x000000341840723c */ /* 0x000fe20000041840 */
[----:B------:R-:W2:Y:S07]  /*2590*/  LDSM.16.M88.4 R24, [R88+0x8000] ;  /* 0x008000005818783b */ /* 0x000eae0000000200 */
[----:B------:R-:W-:Y:S01]  /*25a0*/  HMMA.16816.F32.BF16 R40, R36, R54, R40 ;  /* 0x000000362428723c */ /* 0x000fe20000041828 */
[----:B------:R-:W3:Y:S07]  /*25b0*/  LDSM.16.M88.4 R36, [R91+0x8000] ;  /* 0x008000005b24783b */ /* 0x000eee0000000200 */
[----:B----4-:R-:W-:Y:S01]  /*25c0*/  HMMA.16816.F32.BF16 R68, R20, R50, R68 ;  /* 0x000000321444723c */ /* 0x010fe20000041844 */
[----:B------:R-:W-:Y:S07]  /*25d0*/  LDSM.16.MT88.4 R48, [R78+0x15800] ;  /* 0x015800004e30783b */ /* 0x000fee0000004200 */
[----:B-1----:R-:W-:Y:S08]  /*25e0*/  HMMA.16816.F32.BF16 R32, R44, R28, R32 ;  /* 0x0000001c2c20723c */ /* 0x002ff00000041820 */
[----:B------:R-:W-:Y:S01]  /*25f0*/  HMMA.16816.F32.BF16 R64, R20, R54, R64 ;  /* 0x000000361440723c */ /* 0x000fe20000041840 */
[----:B------:R-:W-:Y:S07]  /*2600*/  LDSM.16.MT88.4 R52, [R79+0x15800] ;  /* 0x015800004f34783b */ /* 0x000fee0000004200 */
[----:B------:R-:W-:Y:S01]  /*2610*/  HMMA.16816.F32.BF16 R40, R44, R56, R40 ;  /* 0x000000382c28723c */ /* 0x000fe20000041828 */
[----:B------:R-:W1:Y:S07]  /*2620*/  LDSM.16.M88.4 R44, [R92+0x8000] ;  /* 0x008000005c2c783b */ /* 0x000e6e0000000200 */
[----:B--2---:R-:W-:Y:S01]  /*2630*/  HMMA.16816.F32.BF16 R20, R24, R28, R68 ;  /* 0x0000001c1814723c */ /* 0x004fe20000041844 */
[----:B------:R-:W-:Y:S06]  /*2640*/  LDSM.16.M88.4 R68, [R80+0x8000] ;  /* 0x008000005044783b */ /* 0x000fec0000000200 */
[----:B------:R-:W-:Y:S01]  /*2650*/  IADD3 R28, P0, R100, 0x600000, RZ ;  /* 0x00600000641c7810 */ /* 0x000fe20007f1e0ff */
[----:B---3--:R-:W-:Y:S04]  /*2660*/  HMMA.16816.F32.BF16 R32, R36, R30, R32 ;  /* 0x0000001e2420723c */ /* 0x008fe80000041820 */
[----:B------:R-:W-:Y:S01]  /*2670*/  IMAD.X R29, RZ, RZ, R101, P0 ;  /* 0x000000ffff1d7224 */ /* 0x000fe200000e0665 */
[----:B------:R-:W-:-:S03]  /*2680*/  IADD3 R122, P0, R102, 0x600000, RZ ;  /* 0x00600000667a7810 */ /* 0x000fc60007f1e0ff */
[----:B------:R-:W-:Y:S01]  /*2690*/  HMMA.16816.F32.BF16 R24, R24, R56, R64 ;  /* 0x000000381818723c */ /* 0x000fe20000041840 */
[----:B------:R-:W2:Y:S01]  /*26a0*/  LDSM.16.M88.4 R64, [R81+0x8000] ;  /* 0x008000005140783b */ /* 0x000ea20000000200 */
[----:B------:R-:W-:Y:S01]  /*26b0*/  IMAD.X R123, RZ, RZ, R103, P0 ;  /* 0x000000ffff7b7224 */ /* 0x000fe200000e0667 */
[----:B------:R-:W-:-:S05]  /*26c0*/  IADD3 R120, P0, R104, 0x600000, RZ ;  /* 0x0060000068787810 */ /* 0x000fca0007f1e0ff */
[----:B------:R-:W-:Y:S01]  /*26d0*/  HMMA.16816.F32.BF16 R36, R36, R58, R40 ;  /* 0x0000003a2424723c */ /* 0x000fe20000041828 */
[----:B------:R-:W3:Y:S01]  /*26e0*/  LDSM.16.M88.4 R40, [R93+0x8000] ;  /* 0x008000005d28783b */ /* 0x000ee20000000200 */
[----:B------:R-:W-:-:S03]  /*26f0*/  IMAD.X R121, RZ, RZ, R105, P0 ;  /* 0x000000ffff797224 */ /* 0x000fc600000e0669 */
[----:B------:R-:W-:Y:S01]  /*2700*/  BAR.SYNC.DEFER_BLOCKING 0x0 ;  /* 0x0000000000007b1d */ /* 0x000fe20000010000 */
[----:B------:R-:W-:Y:S02]  /*2710*/  IADD3 R56, P0, R106, 0x600000, RZ ;  /* 0x006000006a387810 */ /* 0x000fe40007f1e0ff */
[----:B-1----:R-:W-:Y:S03]  /*2720*/  HMMA.16816.F32.BF16 R32, R44, R48, R32 ;  /* 0x000000302c20723c */ /* 0x002fe60000041820 */
[----:B------:R-:W-:-:S13]  /*2730*/  IMAD.X R57, RZ, RZ, R107, P0 ;  /* 0x000000ffff397224 */ /* 0x000fda00000e066b */
[----:B------:R-:W-:Y:S01]  /*2740*/  HMMA.16816.F32.BF16 R36, R44, R52, R36 ;  /* 0x000000342c24723c */ /* 0x000fe20000041824 */
[----:B------:R-:W-:Y:S01]  /*2750*/  @!PT LDS RZ, [RZ] ;  /* 0x00000000fffff984 */ /* 0x000fe20000000800 */
[----:B------:R-:W-:Y:S01]  /*2760*/  @!PT LDS RZ, [RZ] ;  /* 0x00000000fffff984 */ /* 0x000fe20000000800 */
[----:B------:R-:W-:Y:S01]  /*2770*/  @!PT LDS RZ, [RZ] ;  /* 0x00000000fffff984 */ /* 0x000fe20000000800 */
[----:B------:R1:W-:Y:S04]  /*2780*/  LDGSTS.E.BYPASS.128 [R7+0x8000], [R72.64+0x100], !PT ;  /* 0x0800010048077fae */ /* 0x0003e8000f901c46 */
[----:B------:R4:W-:Y:S03]  /*2790*/  LDGSTS.E.BYPASS.128 [R8+0x8000], [R112.64+0x100], !PT ;  /* 0x0800010070087fae */ /* 0x0009e6000f901c46 */
[----:B--2---:R-:W-:Y:S01]  /*27a0*/  HMMA.16816.F32.BF16 R32, R64, R50, R32 ;  /* 0x000000324020723c */ /* 0x004fe20000041820 */
[----:B------:R2:W-:Y:S04]  /*27b0*/  LDGSTS.E.BYPASS.128 [R3+0x8000], [R110.64+0x100], !PT ;  /* 0x080001006e037fae */ /* 0x0005e8000f901c46 */
[----:B------:R1:W-:Y:S03]  /*27c0*/  LDGSTS.E.BYPASS.128 [R17+0x8000], [R108.64+0x100], !PT ;  /* 0x080001006c117fae */ /* 0x0003e6000f901c46 */
[C---:B---3--:R-:W-:Y:S01]  /*27d0*/  HMMA.16816.F32.BF16 R20, R40.reuse, R30, R20 ;  /* 0x0000001e2814723c */ /* 0x048fe20000041814 */
[----:B------:R3:W-:Y:S04]  /*27e0*/  LDGSTS.E.BYPASS.128 [R16+0x8000], [R74.64+0x100], !PT ;  /* 0x080001004a107fae */ /* 0x0007e8000f901c46 */
[----:B------:R1:W-:Y:S03]  /*27f0*/  LDGSTS.E.BYPASS.128 [R15+0x8000], [R118.64+0x100], !PT ;  /* 0x08000100760f7fae */ /* 0x0003e6000f901c46 */
[----:B------:R-:W-:Y:S01]  /*2800*/  HMMA.16816.F32.BF16 R24, R40, R58, R24 ;  /* 0x0000003a2818723c */ /* 0x000fe20000041818 */
[----:B------:R1:W-:Y:S04]  /*2810*/  LDGSTS.E.BYPASS.128 [R11+0x8000], [R116.64+0x100], !PT ;  /* 0x08000100740b7fae */ /* 0x0003e8000f901c46 */
[----:B------:R1:W-:Y:S03]  /*2820*/  LDGSTS.E.BYPASS.128 [R10+0x8000], [R114.64+0x100], !PT ;  /* 0x08000100720a7fae */ /* 0x0003e6000f901c46 */
[----:B------:R-:W-:Y:S01]  /*2830*/  HMMA.16816.F32.BF16 R64, R64, R54, R36 ;  /* 0x000000364040723c */ /* 0x000fe20000041824 */
[----:B------:R-:W0:Y:S04]  /*2840*/  LDGDEPBAR ;  /* 0x00000000000079af */ /* 0x000e280000000000 */
[----:B------:R1:W-:Y:S03]  /*2850*/  LDGSTS.E.BYPASS.128 [R13+0x14000], [R28.64], !PT ;  /* 0x140000001c0d7fae */ /* 0x0003e6000f901c46 */
[C---:B------:R-:W-:Y:S01]  /*2860*/  HMMA.16816.F32.BF16 R44, R60.reuse, R48, R20 ;  /* 0x000000303c2c723c */ /* 0x040fe20000041814 */
[----:B------:R1:W-:Y:S04]  /*2870*/  LDGSTS.E.BYPASS.128 [R13+0x14800], [R122.64], !PT ;  /* 0x148000007a0d7fae */ /* 0x0003e8000f901c46 */
[----:B------:R1:W-:Y:S03]  /*2880*/  LDGSTS.E.BYPASS.128 [R13+0x15000], [R120.64], !PT ;  /* 0x15000000780d7fae */ /* 0x0003e6000f901c46 */
[----:B------:R-:W-:Y:S01]  /*2890*/  HMMA.16816.F32.BF16 R24, R60, R52, R24 ;  /* 0x000000343c18723c */ /* 0x000fe20000041818 */
[----:B------:R1:W-:Y:S04]  /*28a0*/  LDGSTS.E.BYPASS.128 [R13+0x15800], [R56.64], !PT ;  /* 0x15800000380d7fae */ /* 0x0003e8000f901c46 */
[----:B------:R-:W0:Y:S11]  /*28b0*/  LDGDEPBAR ;  /* 0x00000000000079af */ /* 0x000e360000000000 */
[C---:B------:R-:W-:Y:S08]  /*28c0*/  HMMA.16816.F32.BF16 R44, R68.reuse, R50, R44 ;  /* 0x00000032442c723c */ /* 0x040ff0000004182c */
[----:B------:R-:W-:Y:S01]  /*28d0*/  HMMA.16816.F32.BF16 R24, R68, R54, R24 ;  /* 0x000000364418723c */ /* 0x000fe20000041818 */
[----:B------:R-:W-:-:S04]  /*28e0*/  DEPBAR.LE SB0, 0x6 ;  /* 0x000081800000791a */ /* 0x000fc80000000000 */
[----:B------:R-:W-:Y:S06]  /*28f0*/  BAR.SYNC.DEFER_BLOCKING 0x0 ;  /* 0x0000000000007b1d */ /* 0x000fec0000010000 */
[----:B------:R-:W-:Y:S04]  /*2900*/  LDSM.16.M88.4 R40, [R99+0xc000] ;  /* 0x00c000006328783b */ /* 0x000fe80000000200 */
[----:B-1----:R-:W1:Y:S04]  /*2910*/  LDSM.16.MT88.4 R28, [R98+0x16000] ;  /* 0x01600000621c783b */ /* 0x002e680000004200 */
[----:B------:R-:W2:Y:S04]  /*2920*/  LDSM.16.M88.4 R56, [R96+0xc000] ;  /* 0x00c000006038783b */ /* 0x000ea80000000200 */
[----:B------:R-:W2:Y:S04]  /*2930*/  LDSM.16.MT88.4 R20, [R97+0x16000] ;  /* 0x016000006114783b */ /* 0x000ea80000004200 */
[----:B------:R-:W3:Y:S04]  /*2940*/  LDSM.16.M88.4 R36, [R95+0xc000] ;  /* 0x00c000005f24783b */ /* 0x000ee80000000200 */
[----:B------:R-:W3:Y:S04]  /*2950*/  LDSM.16.M88.4 R48, [R94+0xc000] ;  /* 0x00c000005e30783b */ /* 0x000ee80000000200 */
[----:B------:R-:W-:Y:S01]  /*2960*/  LDSM.16.M88.4 R52, [R90+0xc000] ;  /* 0x00c000005a34783b */ /* 0x000fe20000000200 */
[-C--:B-1----:R-:W-:Y:S08]  /*2970*/  HMMA.16816.F32.BF16 R32, R40, R28.reuse, R32 ;  /* 0x0000001c2820723c */ /* 0x082ff00000041820 */
[C---:B--2---:R-:W-:Y:S01]  /*2980*/  HMMA.16816.F32.BF16 R60, R56.reuse, R28, R44 ;  /* 0x0000001c383c723c */ /* 0x044fe2000004182c */
[----:B------:R-:W-:Y:S07]  /*2990*/  LDSM.16.MT88.4 R44, [R85+0x16000] ;  /* 0x01600000552c783b */ /* 0x000fee0000004200 */
[-C--:B------:R-:W-:Y:S01]  /*29a0*/  HMMA.16816.F32.BF16 R56, R56, R20.reuse, R24 ;  /* 0x000000143838723c */ /* 0x080fe20000041818 */
[----:B------:R-:W-:Y:S07]  /*29b0*/  LDSM.16.M88.4 R24, [R83+0xc000] ;  /* 0x00c000005318783b */ /* 0x000fee0000000200 */
[----:B------:R-:W-:Y:S01]  /*29c0*/  HMMA.16816.F32.BF16 R64, R40, R20, R64 ;  /* 0x000000142840723c */ /* 0x000fe20000041840 */
[----:B------:R-:W1:Y:S07]  /*29d0*/  LDSM.16.MT88.4 R40, [R89+0x16000] ;  /* 0x016000005928783b */ /* 0x000e6e0000004200 */
[-C--:B---3--:R-:W-:Y:S08]  /*29e0*/  HMMA.16816.F32.BF16 R32, R36, R30.reuse, R32 ;  /* 0x0000001e2420723c */ /* 0x088ff00000041820 */
[C---:B------:R-:W-:Y:S01]  /*29f0*/  HMMA.16816.F32.BF16 R60, R48.reuse, R30, R60 ;  /* 0x0000001e303c723c */ /* 0x040fe2000004183c */
[----:B------:R-:W-:Y:S07]  /*2a00*/  LDSM.16.MT88.4 R28, [R78+0x17000] ;  /* 0x017000004e1c783b */ /* 0x000fee0000004200 */
[-C--:B------:R-:W-:Y:S01]  /*2a10*/  HMMA.16816.F32.BF16 R56, R48, R22.reuse, R56 ;  /* 0x000000163038723c */ /* 0x080fe20000041838 */
[----:B------:R-:W-:Y:S07]  /*2a20*/  LDSM.16.M88.4 R48, [R87+0xc000] ;  /* 0x00c000005730783b */ /* 0x000fee0000000200 */
[----:B------:R-:W-:Y:S01]  /*2a30*/  HMMA.16816.F32.BF16 R64, R36, R22, R64 ;  /* 0x000000162440723c */ /* 0x000fe20000041840 */
[----:B------:R-:W2:Y:S04]  /*2a40*/  LDSM.16.M88.4 R36, [R84+0xc000] ;  /* 0x00c000005424783b */ /* 0x000ea80000000200 */
[----:B------:R-:W3:Y:S03]  /*2a50*/  LDSM.16.M88.4 R20, [R86+0xc000] ;  /* 0x00c000005614783b */ /* 0x000ee60000000200 */
[-C--:B-1----:R-:W-:Y:S08]  /*2a60*/  HMMA.16816.F32.BF16 R32, R52, R40.reuse, R32 ;  /* 0x000000283420723c */ /* 0x082ff00000041820 */
[C---:B------:R-:W-:Y:S08]  /*2a70*/  HMMA.16816.F32.BF16 R60, R24.reuse, R40, R60 ;  /* 0x00000028183c723c */ /* 0x040ff0000004183c */
[-C--:B------:R-:W-:Y:S01]  /*2a80*/  HMMA.16816.F32.BF16 R56, R24, R44.reuse, R56 ;  /* 0x0000002c1838723c */ /* 0x080fe20000041838 */
[----:B------:R-:W1:Y:S07]  /*2a90*/  LDSM.16.M88.4 R24, [R88+0xc000] ;  /* 0x00c000005818783b */ /* 0x000e6e0000000200 */
[----:B------:R-:W-:Y:S01]  /*2aa0*/  HMMA.16816.F32.BF16 R64, R52, R44, R64 ;  /* 0x0000002c3440723c */ /* 0x000fe20000041840 */
[----:B------:R-:W1:Y:S07]  /*2ab0*/  LDSM.16.MT88.4 R52, [R79+0x17000] ;  /* 0x017000004f34783b */ /* 0x000e6e0000004200 */
[-C--:B--2---:R-:W-:Y:S08]  /*2ac0*/  HMMA.16816.F32.BF16 R32, R36, R42.reuse, R32 ;  /* 0x0000002a2420723c */ /* 0x084ff00000041820 */
[C---:B---3--:R-:W-:Y:S01]  /*2ad0*/  HMMA.16816.F32.BF16 R60, R20.reuse, R42, R60 ;  /* 0x0000002a143c723c */ /* 0x048fe2000004183c */
[----:B------:R-:W-:Y:S07]  /*2ae0*/  LDSM.16.MT88.4 R40, [R78+0x17800] ;  /* 0x017800004e28783b */ /* 0x000fee0000004200 */
[-C--:B------:R-:W-:Y:S01]  /*2af0*/  HMMA.16816.F32.BF16 R56, R20, R46.reuse, R56 ;  /* 0x0000002e1438723c */ /* 0x080fe20000041838 */
[----:B------:R-:W2:Y:S07]  /*2b00*/  LDSM.16.M88.4 R20, [R93+0xc000] ;  /* 0x00c000005d14783b */ /* 0x000eae0000000200 */
[----:B------:R-:W-:Y:S01]  /*2b10*/  HMMA.16816.F32.BF16 R64, R36, R46, R64 ;  /* 0x0000002e2440723c */ /* 0x000fe20000041840 */
[----:B------:R-:W3:Y:S04]  /*2b20*/  LDSM.16.M88.4 R36, [R91+0xc000] ;  /* 0x00c000005b24783b */ /* 0x000ee80000000200 */
[----:B------:R-:W-:Y:S03]  /*2b30*/  LDSM.16.M88.4 R44, [R92+0xc000] ;  /* 0x00c000005c2c783b */ /* 0x000fe60000000200 */
[-C--:B------:R-:W-:Y:S08]  /*2b40*/  HMMA.16816.F32.BF16 R32, R48, R28.reuse, R32 ;  /* 0x0000001c3020723c */ /* 0x080ff00000041820 */
[C---:B-1----:R-:W-:Y:S08]  /*2b50*/  HMMA.16816.F32.BF16 R60, R24.reuse, R28, R60 ;  /* 0x0000001c183c723c */ /* 0x042ff0000004183c */
[-C--:B------:R-:W-:Y:S01]  /*2b60*/  HMMA.16816.F32.BF16 R56, R24, R52.reuse, R56 ;  /* 0x000000341838723c */ /* 0x080fe20000041838 */
[----:B------:R-:W1:Y:S07]  /*2b70*/  LDSM.16.M88.4 R24, [R82+0xc000] ;  /* 0x00c000005218783b */ /* 0x000e6e0000000200 */
[----:B------:R-:W-:Y:S01]  /*2b80*/  HMMA.16816.F32.BF16 R64, R48, R52, R64 ;  /* 0x000000343040723c */ /* 0x000fe20000041840 */
[----:B------:R-:W1:Y:S07]  /*2b90*/  LDSM.16.MT88.4 R48, [R79+0x17800] ;  /* 0x017800004f30783b */ /* 0x000e6e0000004200 */
[-C--:B--2---:R-:W-:Y:S08]  /*2ba0*/  HMMA.16816.F32.BF16 R60, R20, R30.reuse, R60 ;  /* 0x0000001e143c723c */ /* 0x084ff0000004183c */
[----:B---3--:R-:W-:Y:S01]  /*2bb0*/  HMMA.16816.F32.BF16 R32, R36, R30, R32 ;  /* 0x0000001e2420723c */ /* 0x008fe20000041820 */
[----:B------:R-:W-:Y:S04]  /*2bc0*/  LDSM.16.M88.4 R28, [R81+0xc000] ;  /* 0x00c00000511c783b */ /* 0x000fe80000000200 */
[----:B------:R-:W2:Y:S03]  /*2bd0*/  LDSM.16.M88.4 R80, [R80+0xc000] ;  /* 0x00c000005050783b */ /* 0x000ea60000000200 */
[-C--:B------:R-:W-:Y:S01]  /*2be0*/  HMMA.16816.F32.BF16 R56, R20, R54.reuse, R56 ;  /* 0x000000361438723c */ /* 0x080fe20000041838 */
[----:B------:R-:W-:Y:S06]  /*2bf0*/  BAR.SYNC.DEFER_BLOCKING 0x0 ;  /* 0x0000000000007b1d */ /* 0x000fec0000010000 */
[----:B------:R-:W-:Y:S01]  /*2c00*/  IMAD.SHL.U32 R21, R9, 0x2, RZ ;  /* 0x0000000209157824 */ /* 0x000fe200078e00ff */
[----:B------:R-:W-:Y:S01]  /*2c10*/  HMMA.16816.F32.BF16 R64, R36, R54, R64 ;  /* 0x000000362440723c */ /* 0x000fe20000041840 */
[----:B------:R-:W-:Y:S01]  /*2c20*/  IMAD.SHL.U32 R23, R76, 0x8, RZ ;  /* 0x000000084c177824 */ /* 0x000fe200078e00ff */
[----:B------:R-:W-:-:S02]  /*2c30*/  IADD3 R20, P1, R102, 0x700000, RZ ;  /* 0x0070000066147810 */ /* 0x000fc40007f3e0ff */
[----:B------:R-:W-:Y:S02]  /*2c40*/  LOP3.LUT R21, R14, 0x6, R21, 0xf8, !PT ;  /* 0x000000060e157812 */ /* 0x000fe400078ef815 */
[----:B------:R-:W-:Y:S02]  /*2c50*/  LOP3.LUT R14, R12, 0x300, RZ, 0xc0, !PT ;  /* 0x000003000c0e7812 */ /* 0x000fe400078ec0ff */
[----:B------:R-:W-:Y:S01]  /*2c60*/  LOP3.LUT R21, R21, 0x40, R12, 0xf8, !PT ;  /* 0x0000004015157812 */ /* 0x000fe200078ef80c */
[----:B------:R-:W-:Y:S01]  /*2c70*/  IMAD.SHL.U32 R12, R19, 0x8, RZ ;  /* 0x00000008130c7824 */ /* 0x000fe200078e00ff */
[C---:B-1----:R-:W-:Y:S01]  /*2c80*/  HMMA.16816.F32.BF16 R60, R24.reuse, R40, R60 ;  /* 0x00000028183c723c */ /* 0x042fe2000004183c */
[--C-:B------:R-:W-:Y:S02]  /*2c90*/  LOP3.LUT R14, R14, R4, R23.reuse, 0xfe, !PT ;  /* 0x000000040e0e7212 */ /* 0x100fe400078efe17 */
[----:B------:R-:W-:Y:S02]  /*2ca0*/  LOP3.LUT R21, R18, R21, R23, 0xfe, !PT ;  /* 0x0000001512157212 */ /* 0x000fe400078efe17 */
[----:B------:R-:W-:Y:S01]  /*2cb0*/  IADD3 R18, P0, R100, 0x700000, RZ ;  /* 0x0070000064127810 */ /* 0x000fe20007f1e0ff */
[----:B------:R-:W-:Y:S01]  /*2cc0*/  @!PT LDS RZ, [RZ] ;  /* 0x00000000fffff984 */ /* 0x000fe20000000800 */
[----:B------:R-:W-:Y:S01]  /*2cd0*/  @!PT LDS RZ, [RZ] ;  /* 0x00000000fffff984 */ /* 0x000fe20000000800 */
[----:B------:R-:W-:Y:S01]  /*2ce0*/  @!PT LDS RZ, [RZ] ;  /* 0x00000000fffff984 */ /* 0x000fe20000000800 */
[----:B------:R1:W-:Y:S02]  /*2cf0*/  LDGSTS.E.BYPASS.128 [R7+0xc000], [R72.64+0x200], !PT ;  /* 0x0c00020048077fae */ /* 0x0003e4000f901c46 */
[----:B------:R-:W-:Y:S01]  /*2d00*/  HMMA.16816.F32.BF16 R56, R24, R48, R56 ;  /* 0x000000301838723c */ /* 0x000fe20000041838 */
[----:B------:R-:W-:Y:S01]  /*2d10*/  LOP3.LUT R12, R21, R12, RZ, 0x3c, !PT ;  /* 0x0000000c150c7212 */ /* 0x000fe200078e3cff */
[----:B------:R-:W-:Y:S01]  /*2d20*/  IMAD.X R19, RZ, RZ, R101, P0 ;  /* 0x000000ffff137224 */ /* 0x000fe200000e0665 */
[----:B------:R-:W-:Y:S01]  /*2d30*/  IADD3 R22, P0, R104, 0x700000, RZ ;  /* 0x0070000068167810 */ /* 0x000fe20007f1e0ff */
[----:B------:R4:W-:Y:S01]  /*2d40*/  LDGSTS.E.BYPASS.128 [R8+0xc000], [R112.64+0x200], !PT ;  /* 0x0c00020070087fae */ /* 0x0009e2000f901c46 */
[----:B------:R-:W-:Y:S01]  /*2d50*/  IMAD.X R21, RZ, RZ, R103, P1 ;  /* 0x000000ffff157224 */ /* 0x000fe200008e0667 */
[----:B------:R-:W-:-:S02]  /*2d60*/  LOP3.LUT R4, R12, 0x100, RZ, 0x3c, !PT ;  /* 0x000001000c047812 */ /* 0x000fc400078e3cff */
[----:B------:R-:W-:Y:S01]  /*2d70*/  IADD3 R24, P2, R106, 0x700000, RZ ;  /* 0x007000006a187810 */ /* 0x000fe20007f5e0ff */
[----:B------:R3:W-:Y:S01]  /*2d80*/  LDGSTS.E.BYPASS.128 [R3+0xc000], [R110.64+0x200], !PT ;  /* 0x0c0002006e037fae */ /* 0x0007e2000f901c46 */
[----:B------:R-:W-:Y:S01]  /*2d90*/  IMAD.X R23, RZ, RZ, R105, P0 ;  /* 0x000000ffff177224 */ /* 0x000fe200000e0669 */
[C---:B------:R-:W-:Y:S01]  /*2da0*/  HMMA.16816.F32.BF16 R32, R44.reuse, R40, R32 ;  /* 0x000000282c20723c */ /* 0x040fe20000041820 */
[----:B-1----:R-:W-:Y:S01]  /*2db0*/  SHF.R.U32.HI R7, RZ, 0x1, R4 ;  /* 0x00000001ff077819 */ /* 0x002fe20000011604 */
[----:B------:R1:W-:Y:S01]  /*2dc0*/  LDGSTS.E.BYPASS.128 [R17+0xc000], [R108.64+0x200], !PT ;  /* 0x0c0002006c117fae */ /* 0x0003e2000f901c46 */
[----:B------:R-:W-:Y:S01]  /*2dd0*/  IMAD.X R25, RZ, RZ, R107, P2 ;  /* 0x000000ffff197224 */ /* 0x000fe200010e066b */
[----:B------:R-:W-:Y:S01]  /*2de0*/  ISETP.GE.AND P0, PT, R5, 0x40, PT ;  /* 0x000000400500780c */ /* 0x000fe20003f06270 */
[----:B------:R-:W-:Y:S01]  /*2df0*/  IMAD R5, R6, 0x8000, R5 ;  /* 0x0000800006057824 */ /* 0x000fe200078e0205 */
[----:B------:R1:W-:Y:S01]  /*2e00*/  LDGSTS.E.BYPASS.128 [R16+0xc000], [R74.64+0x200], !PT ;  /* 0x0c0002004a107fae */ /* 0x0003e2000f901c46 */
[----:B------:R-:W-:Y:S01]  /*2e10*/  LOP3.LUT R7, R7, 0x7ffffff0, RZ, 0xc0, !PT ;  /* 0x7ffffff007077812 */ /* 0x000fe200078ec0ff */
[----:B------:R-:W-:Y:S01]  /*2e20*/  HMMA.16816.F32.BF16 R64, R44, R48, R64 ;  /* 0x000000302c40723c */ /* 0x000fe20000041840 */
[----:B----4-:R-:W-:Y:S01]  /*2e30*/  LOP3.LUT R8, R12, 0x10, RZ, 0x3c, !PT ;  /* 0x000000100c087812 */ /* 0x010fe200078e3cff */
[----:B------:R4:W-:Y:S01]  /*2e40*/  LDGSTS.E.BYPASS.128 [R15+0xc000], [R118.64+0x200], !PT ;  /* 0x0c000200760f7fae */ /* 0x0009e2000f901c46 */
[----:B---3--:R-:W-:Y:S01]  /*2e50*/  SHF.R.U32.HI R3, RZ, 0x1, R12 ;  /* 0x00000001ff037819 */ /* 0x008fe2000001160c */
[----:B------:R-:W-:-:S02]  /*2e60*/  IMAD R7, R4, 0x2, R7 ;  /* 0x0000000204077824 */ /* 0x000fc400078e0207 */
[----:B------:R3:W-:Y:S01]  /*2e70*/  LDGSTS.E.BYPASS.128 [R11+0xc000], [R116.64+0x200], !PT ;  /* 0x0c000200740b7fae */ /* 0x0007e2000f901c46 */
[----:B------:R-:W-:Y:S01]  /*2e80*/  LOP3.LUT R3, R3, 0x7ffffff0, RZ, 0xc0, !PT ;  /* 0x7ffffff003037812 */ /* 0x000fe200078ec0ff */
[-C--:B--2---:R-:W-:Y:S02]  /*2e90*/  HMMA.16816.F32.BF16 R60, R80, R42.reuse, R60 ;  /* 0x0000002a503c723c */ /* 0x084fe4000004183c */
[----:B------:R2:W-:Y:S02]  /*2ea0*/  LDGSTS.E.BYPASS.128 [R10+0xc000], [R114.64+0x200], !PT ;  /* 0x0c000200720a7fae */ /* 0x0005e4000f901c46 */
[--C-:B------:R-:W-:Y:S02]  /*2eb0*/  IMAD R8, R8, 0x2, R3.reuse ;  /* 0x0000000208087824 */ /* 0x100fe400078e0203 */
[----:B------:R-:W0:Y:S01]  /*2ec0*/  LDGDEPBAR ;  /* 0x00000000000079af */ /* 0x000e220000000000 */
[----:B----4-:R-:W-:Y:S01]  /*2ed0*/  SHF.R.U32.HI R15, RZ, 0x1, R14 ;  /* 0x00000001ff0f7819 */ /* 0x010fe2000001160e */
[C---:B------:R-:W-:Y:S02]  /*2ee0*/  HMMA.16816.F32.BF16 R32, R28.reuse, R42, R32 ;  /* 0x0000002a1c20723c */ /* 0x040fe40000041820 */
[----:B------:R1:W-:Y:S01]  /*2ef0*/  LDGSTS.E.BYPASS.128 [R13+0x16000], [R18.64], !PT ;  /* 0x16000000120d7fae */ /* 0x0003e2000f901c46 */
[C---:B---3--:R-:W-:Y:S01]  /*2f00*/  LOP3.LUT R11, R12.reuse, 0x110, RZ, 0x3c, !PT ;  /* 0x000001100c0b7812 */ /* 0x048fe200078e3cff */
[----:B------:R-:W-:Y:S01]  /*2f10*/  IMAD R12, R12, 0x2, R3 ;  /* 0x000000020c0c7824 */ /* 0x000fe200078e0203 */
[----:B------:R-:W-:Y:S01]  /*2f20*/  LOP3.LUT R15, R15, 0x1f0, RZ, 0xc0, !PT ;  /* 0x000001f00f0f7812 */ /* 0x000fe200078ec0ff */
[----:B------:R3:W-:Y:S01]  /*2f30*/  LDGSTS.E.BYPASS.128 [R13+0x16800], [R20.64], !PT ;  /* 0x16800000140d7fae */ /* 0x0007e2000f901c46 */
[----:B--2---:R-:W-:Y:S01]  /*2f40*/  SHF.R.U32.HI R10, RZ, 0x1, R11 ;  /* 0x00000001ff0a7819 */ /* 0x004fe2000001160b */
[-C--:B------:R-:W-:Y:S01]  /*2f50*/  HMMA.16816.F32.BF16 R64, R28, R50.reuse, R64 ;  /* 0x000000321c40723c */ /* 0x080fe20000041840 */
[----:B------:R-:W-:Y:S01]  /*2f60*/  SHF.R.U32.HI R3, RZ, 0x2, R9 ;  /* 0x00000002ff037819 */ /* 0x000fe20000011609 */
[----:B------:R3:W-:Y:S01]  /*2f70*/  LDGSTS.E.BYPASS.128 [R13+0x17000], [R22.64], !PT ;  /* 0x17000000160d7fae */ /* 0x0007e2000f901c46 */
[----:B------:R-:W-:Y:S01]  /*2f80*/  LOP3.LUT R10, R10, 0x7ffffff0, RZ, 0xc0, !PT ;  /* 0x7ffffff00a0a7812 */ /* 0x000fe200078ec0ff */
[----:B------:R-:W-:Y:S01]  /*2f90*/  IMAD R15, R14, 0x2, R15 ;  /* 0x000000020e0f7824 */ /* 0x000fe200078e020f */
[----:B------:R-:W-:Y:S01]  /*2fa0*/  SGXT.U32 R3, R3, 0x4 ;  /* 0x000000040303781a */ /* 0x000fe20000000000 */
[----:B------:R3:W-:Y:S02]  /*2fb0*/  LDGSTS.E.BYPASS.128 [R13+0x17800], [R24.64], !PT ;  /* 0x17800000180d7fae */ /* 0x0007e4000f901c46 */
[----:B------:R-:W-:Y:S01]  /*2fc0*/  IMAD R10, R11, 0x2, R10 ;  /* 0x000000020b0a7824 */ /* 0x000fe200078e020a */
[----:B------:R-:W-:Y:S01]  /*2fd0*/  HMMA.16816.F32.BF16 R56, R80, R50, R56 ;  /* 0x000000325038723c */ /* 0x000fe20000041838 */
[----:B------:R-:W0:Y:S01]  /*2fe0*/  LDGDEPBAR ;  /* 0x00000000000079af */ /* 0x000e220000000000 */
[----:B------:R-:W-:-:S02]  /*2ff0*/  F2FP.BF16.PACK_AB R61, R61, R60 ;  /* 0x0000003c3d3d723e */ /* 0x000fc400000010ff */
[----:B------:R-:W-:Y:S02]  /*3000*/  F2FP.BF16.PACK_AB R62, R63, R62 ;  /* 0x0000003e3f3e723e */ /* 0x000fe400000010ff */
[--C-:B------:R-:W-:Y:S02]  /*3010*/  LOP3.LUT R4, R3, 0x20, R2.reuse, 0xfe, !PT ;  /* 0x0000002003047812 */ /* 0x100fe400078efe02 */
[----:B------:R-:W-:Y:S02]  /*3020*/  F2FP.BF16.PACK_AB R33, R33, R32 ;  /* 0x000000202121723e */ /* 0x000fe400000010ff */
[----:B------:R-:W-:Y:S02]  /*3030*/  F2FP.BF16.PACK_AB R34, R35, R34 ;  /* 0x000000222322723e */ /* 0x000fe400000010ff */
[C---:B------:R-:W-:Y:S02]  /*3040*/  LOP3.LUT R2, R77.reuse, R3, R2, 0xfe, !PT ;  /* 0x000000034d027212 */ /* 0x040fe400078efe02 */
[----:B------:R-:W-:-:S02]  /*3050*/  LOP3.LUT R77, R77, R4, RZ, 0xfc, !PT ;  /* 0x000000044d4d7212 */ /* 0x000fc400078efcff */
[----:B------:R-:W-:Y:S01]  /*3060*/  F2FP.BF16.PACK_AB R65, R65, R64 ;  /* 0x000000404141723e */ /* 0x000fe200000010ff */
[C---:B------:R-:W-:Y:S01]  /*3070*/  IMAD R3, R2.reuse, 0x40, R5 ;  /* 0x0000004002037824 */ /* 0x040fe200078e0205 */
[----:B------:R-:W-:Y:S02]  /*3080*/  F2FP.BF16.PACK_AB R67, R67, R66 ;  /* 0x000000424343723e */ /* 0x000fe400000010ff */
[----:B------:R-:W-:Y:S01]  /*3090*/  ISETP.LT.AND P1, PT, R2, 0x200, !P0 ;  /* 0x000002000200780c */ /* 0x000fe20004721270 */
[----:B------:R-:W-:Y:S01]  /*30a0*/  IMAD.WIDE R2, R3, R0, c[0x0][0x170] ;  /* 0x00005c0003027625 */ /* 0x000fe200078e0200 */
[----:B------:R-:W-:Y:S02]  /*30b0*/  ISETP.LT.AND P0, PT, R77, 0x200, !P0 ;  /* 0x000002004d00780c */ /* 0x000fe40004701270 */
[----:B------:R-:W-:Y:S01]  /*30c0*/  F2FP.BF16.PACK_AB R57, R57, R56 ;  /* 0x000000383939723e */ /* 0x000fe200000010ff */
[----:B------:R-:W-:-:S04]  /*30d0*/  DEPBAR.LE SB0, 0x0 ;  /* 0x000080000000791a */ /* 0x000fc80000000000 */
[----:B------:R-:W-:Y:S01]  /*30e0*/  BAR.SYNC.DEFER_BLOCKING 0x0 ;  /* 0x0000000000007b1d */ /* 0x000fe20000010000 */
[----:B------:R-:W-:-:S05]  /*30f0*/  F2FP.BF16.PACK_AB R59, R59, R58 ;  /* 0x0000003a3b3b723e */ /* 0x000fca00000010ff */
[----:B------:R-:W-:Y:S04]  /*3100*/  STS [R12], R33 ;  /* 0x000000210c007388 */ /* 0x000fe80000000800 */
[----:B------:R-:W-:Y:S04]  /*3110*/  STS [R7], R34 ;  /* 0x0000002207007388 */ /* 0x000fe80000000800 */
[----:B------:R-:W-:Y:S04]  /*3120*/  STS [R8], R65 ;  /* 0x0000004108007388 */ /* 0x000fe80000000800 */
[----:B------:R-:W-:Y:S04]  /*3130*/  STS [R10], R67 ;  /* 0x000000430a007388 */ /* 0x000fe80000000800 */
[----:B------:R-:W-:Y:S06]  /*3140*/  BAR.SYNC.DEFER_BLOCKING 0x0 ;  /* 0x0000000000007b1d */ /* 0x000fec0000010000 */
[----:B-1----:R-:W1:Y:S04]  /*3150*/  LDS.128 R16, [R15] ;  /* 0x000000000f107984 */ /* 0x002e680000000c00 */
[----:B------:R-:W-:Y:S06]  /*3160*/  BAR.SYNC.DEFER_BLOCKING 0x0 ;  /* 0x0000000000007b1d */ /* 0x000fec0000010000 */
[----:B------:R3:W-:Y:S04]  /*3170*/  STS [R12], R61 ;  /* 0x0000003d0c007388 */ /* 0x0007e80000000800 */
[----:B------:R3:W-:Y:S04]  /*3180*/  STS [R7], R62 ;  /* 0x0000003e07007388 */ /* 0x0007e80000000800 */
[----:B------:R3:W-:Y:S04]  /*3190*/  STS [R8], R57 ;  /* 0x0000003908007388 */ /* 0x0007e80000000800 */
[----:B------:R3:W-:Y:S04]  /*31a0*/  STS [R10], R59 ;  /* 0x0000003b0a007388 */ /* 0x0007e80000000800 */
[----:B------:R-:W-:Y:S06]  /*31b0*/  BAR.SYNC.DEFER_BLOCKING 0x0 ;  /* 0x0000000000007b1d */ /* 0x000fec0000010000 */
[----:B-1----:R3:W-:Y:S01]  /*31c0*/  @P1 STG.E.128 [R2.64], R16 ;  /* 0x0000001002001986 */ /* 0x0027e2000c101d06 */
[----:B------:R-:W-:Y:S05]  /*31d0*/  @!P0 EXIT ;  /* 0x000000000000894d */ /* 0x000fea0003800000 */
[----:B---3--:R-:W1:Y:S01]  /*31e0*/  LDS.128 R12, [R15] ;  /* 0x000000000f0c7984 */ /* 0x008e620000000c00 */
[----:B------:R-:W-:-:S04]  /*31f0*/  IMAD R3, R77, 0x40, R5 ;  /* 0x000000404d037824 */ /* 0x000fc800078e0205 */
[----:B------:R-:W-:-:S05]  /*3200*/  IMAD.WIDE R2, R3, R0, c[0x0][0x170] ;  /* 0x00005c0003027625 */ /* 0x000fca00078e0200 */
[----:B-1----:R-:W-:Y:S01]  /*3210*/  STG.E.128 [R2.64], R12 ;  /* 0x0000000c02007986 */ /* 0x002fe2000c101d06 */
[----:B------:R-:W-:Y:S05]  /*3220*/  EXIT ;  /* 0x000000000000794d */ /* 0x000fea0003800000 */
.L_x_0:
[----:B------:R-:W-:-:S00]  /*3230*/  BRA `(.L_x_0) ;  /* 0xfffffff000007947 */ /* 0x000fc0000383ffff */
[----:B------:R-:W-:-:S00]  /*3240*/  NOP ;  /* 0x0000000000007918 */ /* 0x000fc00000000000 */
        /* <DEDUP_REMOVED lines=11> */
.L_x_1:


//--------------------- .nv.shared.triton_bmm     --------------------------
	.section	.nv.shared.triton_bmm,"aw",@nobits
	.sectionflags	@""
	.align	16
